//
// Generated by NVIDIA NVVM Compiler
//
// Compiler Build ID: CL-36424714
// Cuda compilation tools, release 13.0, V13.0.88
// Based on NVVM 20.0.0
//

.version 9.0
.target sm_100
.address_size 64

	// .globl	_Z10find_forceiP8particleP3veci
.func  (.param .b64 func_retval0) __internal_accurate_pow
(
	.param .b64 __internal_accurate_pow_param_0,
	.param .b64 __internal_accurate_pow_param_1
)
;

.visible .entry _Z10find_forceiP8particleP3veci(
	.param .u32 _Z10find_forceiP8particleP3veci_param_0,
	.param .u64 .ptr .align 1 _Z10find_forceiP8particleP3veci_param_1,
	.param .u64 .ptr .align 1 _Z10find_forceiP8particleP3veci_param_2,
	.param .u32 _Z10find_forceiP8particleP3veci_param_3
)
{
	.reg .pred 	%p<43>;
	.reg .b32 	%r<59>;
	.reg .b32 	%f<22>;
	.reg .b64 	%rd<11>;
	.reg .b64 	%fd<65>;

	ld.param.u32 	%r9, [_Z10find_forceiP8particleP3veci_param_0];
	ld.param.u64 	%rd4, [_Z10find_forceiP8particleP3veci_param_1];
	ld.param.u64 	%rd3, [_Z10find_forceiP8particleP3veci_param_2];
	ld.param.u32 	%r10, [_Z10find_forceiP8particleP3veci_param_3];
	cvta.to.global.u64 	%rd1, %rd4;
	mul.wide.s32 	%rd5, %r9, 12;
	add.s64 	%rd6, %rd1, %rd5;
	ld.global.f32 	%f1, [%rd6];
	ld.global.f32 	%f2, [%rd6+4];
	mov.u32 	%r11, %tid.x;
	mov.u32 	%r12, %ctaid.x;
	mov.u32 	%r13, %ntid.x;
	mad.lo.s32 	%r1, %r12, %r13, %r11;
	setp.ge.s32 	%p1, %r1, %r10;
	@%p1 bra 	$L__BB0_25;
	mul.wide.s32 	%rd7, %r1, 12;
	add.s64 	%rd2, %rd1, %rd7;
	ld.global.f32 	%f3, [%rd2];
	setp.neu.f32 	%p2, %f3, %f1;
	@%p2 bra 	$L__BB0_3;
	ld.global.f32 	%f10, [%rd2+4];
	setp.eq.f32 	%p3, %f10, %f2;
	@%p3 bra 	$L__BB0_25;
$L__BB0_3:
	sub.f32 	%f4, %f1, %f3;
	cvt.f64.f32 	%fd1, %f4;
	{
	.reg .b32 %temp; 
	mov.b64 	{%temp, %r2}, %fd1;
	}
	mov.f64 	%fd25, 0d4000000000000000;
	{
	.reg .b32 %temp; 
	mov.b64 	{%temp, %r14}, %fd25;
	}
	and.b32  	%r4, %r14, 2146435072;
	setp.eq.s32 	%p4, %r4, 1062207488;
	abs.f64 	%fd2, %fd1;
	{ // callseq 0, 0
	.param .b64 param0;
	st.param.f64 	[param0], %fd2;
	.param .b64 param1;
	st.param.f64 	[param1], 0d4000000000000000;
	.param .b64 retval0;
	call.uni (retval0), 
	__internal_accurate_pow, 
	(
	param0, 
	param1
	);
	ld.param.f64 	%fd26, [retval0];
	} // callseq 0
	setp.lt.s32 	%p5, %r2, 0;
	neg.f64 	%fd28, %fd26;
	selp.f64 	%fd29, %fd28, %fd26, %p4;
	selp.f64 	%fd60, %fd29, %fd26, %p5;
	setp.neu.f32 	%p6, %f4, 0f00000000;
	@%p6 bra 	$L__BB0_5;
	setp.eq.s32 	%p7, %r4, 1062207488;
	selp.b32 	%r15, %r2, 0, %p7;
	setp.lt.s32 	%p8, %r14, 0;
	or.b32  	%r16, %r15, 2146435072;
	selp.b32 	%r17, %r16, %r15, %p8;
	mov.b32 	%r18, 0;
	mov.b64 	%fd60, {%r18, %r17};
$L__BB0_5:
	add.f64 	%fd30, %fd1, 0d4000000000000000;
	{
	.reg .b32 %temp; 
	mov.b64 	{%temp, %r19}, %fd30;
	}
	and.b32  	%r20, %r19, 2146435072;
	setp.ne.s32 	%p9, %r20, 2146435072;
	@%p9 bra 	$L__BB0_10;
	setp.num.f32 	%p10, %f4, %f4;
	@%p10 bra 	$L__BB0_8;
	mov.f64 	%fd31, 0d4000000000000000;
	add.rn.f64 	%fd60, %fd1, %fd31;
	bra.uni 	$L__BB0_10;
$L__BB0_8:
	setp.neu.f64 	%p11, %fd2, 0d7FF0000000000000;
	@%p11 bra 	$L__BB0_10;
	setp.lt.s32 	%p12, %r2, 0;
	setp.eq.s32 	%p13, %r4, 1062207488;
	setp.lt.s32 	%p14, %r14, 0;
	selp.b32 	%r22, 0, 2146435072, %p14;
	and.b32  	%r23, %r14, 2147483647;
	setp.ne.s32 	%p15, %r23, 1071644672;
	or.b32  	%r24, %r22, -2147483648;
	selp.b32 	%r25, %r24, %r22, %p15;
	selp.b32 	%r26, %r25, %r22, %p13;
	selp.b32 	%r27, %r26, %r22, %p12;
	mov.b32 	%r28, 0;
	mov.b64 	%fd60, {%r28, %r27};
$L__BB0_10:
	setp.eq.s32 	%p16, %r4, 1062207488;
	setp.eq.f32 	%p17, %f4, 0f3F800000;
	cvt.rn.f32.f64 	%f11, %fd60;
	selp.f32 	%f5, 0f3F800000, %f11, %p17;
	ld.global.f32 	%f12, [%rd2+4];
	sub.f32 	%f6, %f2, %f12;
	cvt.f64.f32 	%fd9, %f6;
	{
	.reg .b32 %temp; 
	mov.b64 	{%temp, %r5}, %fd9;
	}
	abs.f64 	%fd10, %fd9;
	{ // callseq 1, 0
	.param .b64 param0;
	st.param.f64 	[param0], %fd10;
	.param .b64 param1;
	st.param.f64 	[param1], 0d4000000000000000;
	.param .b64 retval0;
	call.uni (retval0), 
	__internal_accurate_pow, 
	(
	param0, 
	param1
	);
	ld.param.f64 	%fd32, [retval0];
	} // callseq 1
	setp.lt.s32 	%p18, %r5, 0;
	neg.f64 	%fd34, %fd32;
	selp.f64 	%fd35, %fd34, %fd32, %p16;
	selp.f64 	%fd62, %fd35, %fd32, %p18;
	setp.neu.f32 	%p19, %f6, 0f00000000;
	@%p19 bra 	$L__BB0_12;
	setp.eq.s32 	%p20, %r4, 1062207488;
	selp.b32 	%r30, %r5, 0, %p20;
	setp.lt.s32 	%p21, %r14, 0;
	or.b32  	%r31, %r30, 2146435072;
	selp.b32 	%r32, %r31, %r30, %p21;
	mov.b32 	%r33, 0;
	mov.b64 	%fd62, {%r33, %r32};
$L__BB0_12:
	add.f64 	%fd36, %fd9, 0d4000000000000000;
	{
	.reg .b32 %temp; 
	mov.b64 	{%temp, %r34}, %fd36;
	}
	and.b32  	%r35, %r34, 2146435072;
	setp.ne.s32 	%p22, %r35, 2146435072;
	@%p22 bra 	$L__BB0_17;
	setp.num.f32 	%p23, %f6, %f6;
	@%p23 bra 	$L__BB0_15;
	mov.f64 	%fd37, 0d4000000000000000;
	add.rn.f64 	%fd62, %fd9, %fd37;
	bra.uni 	$L__BB0_17;
$L__BB0_15:
	setp.neu.f64 	%p24, %fd10, 0d7FF0000000000000;
	@%p24 bra 	$L__BB0_17;
	setp.lt.s32 	%p25, %r5, 0;
	setp.eq.s32 	%p26, %r4, 1062207488;
	setp.lt.s32 	%p27, %r14, 0;
	selp.b32 	%r37, 0, 2146435072, %p27;
	and.b32  	%r38, %r14, 2147483647;
	setp.ne.s32 	%p28, %r38, 1071644672;
	or.b32  	%r39, %r37, -2147483648;
	selp.b32 	%r40, %r39, %r37, %p28;
	selp.b32 	%r41, %r40, %r37, %p26;
	selp.b32 	%r42, %r41, %r37, %p25;
	mov.b32 	%r43, 0;
	mov.b64 	%fd62, {%r43, %r42};
$L__BB0_17:
	setp.eq.f32 	%p29, %f6, 0f3F800000;
	selp.f64 	%fd38, 0d3FF0000000000000, %fd62, %p29;
	cvt.f64.f32 	%fd39, %f5;
	add.f64 	%fd40, %fd38, %fd39;
	cvt.rn.f32.f64 	%f13, %fd40;
	sqrt.rn.f32 	%f7, %f13;
	bar.sync 	0;
	ld.global.f32 	%f14, [%rd2];
	sub.f32 	%f8, %f14, %f1;
	ld.global.f32 	%f9, [%rd2+8];
	cvt.f64.f32 	%fd17, %f7;
	{
	.reg .b32 %temp; 
	mov.b64 	{%temp, %r6}, %fd17;
	}
	mov.f64 	%fd41, 0d4008000000000000;
	{
	.reg .b32 %temp; 
	mov.b64 	{%temp, %r44}, %fd41;
	}
	and.b32  	%r8, %r44, 2146435072;
	setp.eq.s32 	%p30, %r8, 1073741824;
	abs.f64 	%fd18, %fd17;
	{ // callseq 2, 0
	.param .b64 param0;
	st.param.f64 	[param0], %fd18;
	.param .b64 param1;
	st.param.f64 	[param1], 0d4008000000000000;
	.param .b64 retval0;
	call.uni (retval0), 
	__internal_accurate_pow, 
	(
	param0, 
	param1
	);
	ld.param.f64 	%fd42, [retval0];
	} // callseq 2
	setp.lt.s32 	%p31, %r6, 0;
	neg.f64 	%fd44, %fd42;
	selp.f64 	%fd45, %fd44, %fd42, %p30;
	selp.f64 	%fd64, %fd45, %fd42, %p31;
	setp.neu.f32 	%p32, %f7, 0f00000000;
	@%p32 bra 	$L__BB0_19;
	setp.eq.s32 	%p33, %r8, 1073741824;
	selp.b32 	%r45, %r6, 0, %p33;
	setp.lt.s32 	%p34, %r44, 0;
	or.b32  	%r46, %r45, 2146435072;
	selp.b32 	%r47, %r46, %r45, %p34;
	mov.b32 	%r48, 0;
	mov.b64 	%fd64, {%r48, %r47};
$L__BB0_19:
	add.f64 	%fd46, %fd17, 0d4008000000000000;
	{
	.reg .b32 %temp; 
	mov.b64 	{%temp, %r49}, %fd46;
	}
	and.b32  	%r50, %r49, 2146435072;
	setp.ne.s32 	%p35, %r50, 2146435072;
	@%p35 bra 	$L__BB0_24;
	setp.num.f32 	%p36, %f7, %f7;
	@%p36 bra 	$L__BB0_22;
	mov.f64 	%fd47, 0d4008000000000000;
	add.rn.f64 	%fd64, %fd17, %fd47;
	bra.uni 	$L__BB0_24;
$L__BB0_22:
	setp.neu.f64 	%p37, %fd18, 0d7FF0000000000000;
	@%p37 bra 	$L__BB0_24;
	setp.lt.s32 	%p38, %r6, 0;
	setp.eq.s32 	%p39, %r8, 1073741824;
	setp.lt.s32 	%p40, %r44, 0;
	selp.b32 	%r52, 0, 2146435072, %p40;
	and.b32  	%r53, %r44, 2147483647;
	setp.ne.s32 	%p41, %r53, 1071644672;
	or.b32  	%r54, %r52, -2147483648;
	selp.b32 	%r55, %r54, %r52, %p41;
	selp.b32 	%r56, %r55, %r52, %p39;
	selp.b32 	%r57, %r56, %r52, %p38;
	mov.b32 	%r58, 0;
	mov.b64 	%fd64, {%r58, %r57};
$L__BB0_24:
	setp.eq.f32 	%p42, %f7, 0f3F800000;
	selp.f64 	%fd48, 0d3FF0000000000000, %fd64, %p42;
	cvt.f64.f32 	%fd49, %f9;
	div.rn.f64 	%fd50, %fd49, %fd48;
	cvt.f64.f32 	%fd51, %f8;
	cvta.to.global.u64 	%rd8, %rd3;
	mul.wide.s32 	%rd9, %r9, 8;
	add.s64 	%rd10, %rd8, %rd9;
	ld.global.f32 	%f15, [%rd10];
	cvt.f64.f32 	%fd52, %f15;
	fma.rn.f64 	%fd53, %fd50, %fd51, %fd52;
	cvt.rn.f32.f64 	%f16, %fd53;
	st.global.f32 	[%rd10], %f16;
	ld.global.f32 	%f17, [%rd2+4];
	sub.f32 	%f18, %f17, %f2;
	cvt.f64.f32 	%fd54, %f18;
	ld.global.f32 	%f19, [%rd2+8];
	cvt.f64.f32 	%fd55, %f19;
	div.rn.f64 	%fd56, %fd55, %fd48;
	ld.global.f32 	%f20, [%rd10+4];
	cvt.f64.f32 	%fd57, %f20;
	fma.rn.f64 	%fd58, %fd56, %fd54, %fd57;
	cvt.rn.f32.f64 	%f21, %fd58;
	st.global.f32 	[%rd10+4], %f21;
	bar.sync 	0;
$L__BB0_25:
	ret;

}
.func  (.param .b64 func_retval0) __internal_accurate_pow(
	.param .b64 __internal_accurate_pow_param_0,
	.param .b64 __internal_accurate_pow_param_1
)
{
	.reg .pred 	%p<8>;
	.reg .b32 	%r<49>;
	.reg .b32 	%f<3>;
	.reg .b64 	%fd<109>;

	ld.param.f64 	%fd10, [__internal_accurate_pow_param_0];
	ld.param.f64 	%fd11, [__internal_accurate_pow_param_1];
	{
	.reg .b32 %temp; 
	mov.b64 	{%temp, %r46}, %fd10;
	}
	{
	.reg .b32 %temp; 
	mov.b64 	{%r45, %temp}, %fd10;
	}
	shr.u32 	%r47, %r46, 20;
	setp.gt.u32 	%p1, %r46, 1048575;
	@%p1 bra 	$L__BB1_2;
	mul.f64 	%fd12, %fd10, 0d4350000000000000;
	{
	.reg .b32 %temp; 
	mov.b64 	{%temp, %r46}, %fd12;
	}
	{
	.reg .b32 %temp; 
	mov.b64 	{%r45, %temp}, %fd12;
	}
	shr.u32 	%r16, %r46, 20;
	add.s32 	%r47, %r16, -54;
$L__BB1_2:
	add.s32 	%r48, %r47, -1023;
	and.b32  	%r17, %r46, -2146435073;
	or.b32  	%r18, %r17, 1072693248;
	mov.b64 	%fd107, {%r45, %r18};
	setp.lt.u32 	%p2, %r18, 1073127583;
	@%p2 bra 	$L__BB1_4;
	{
	.reg .b32 %temp; 
	mov.b64 	{%r19, %temp}, %fd107;
	}
	{
	.reg .b32 %temp; 
	mov.b64 	{%temp, %r20}, %fd107;
	}
	add.s32 	%r21, %r20, -1048576;
	mov.b64 	%fd107, {%r19, %r21};
	add.s32 	%r48, %r47, -1022;
$L__BB1_4:
	add.f64 	%fd13, %fd107, 0dBFF0000000000000;
	add.f64 	%fd14, %fd107, 0d3FF0000000000000;
	rcp.approx.ftz.f64 	%fd15, %fd14;
	neg.f64 	%fd16, %fd14;
	fma.rn.f64 	%fd17, %fd16, %fd15, 0d3FF0000000000000;
	fma.rn.f64 	%fd18, %fd17, %fd17, %fd17;
	fma.rn.f64 	%fd19, %fd18, %fd15, %fd15;
	mul.f64 	%fd20, %fd13, %fd19;
	fma.rn.f64 	%fd21, %fd13, %fd19, %fd20;
	mul.f64 	%fd22, %fd21, %fd21;
	fma.rn.f64 	%fd23, %fd22, 0d3EB0F5FF7D2CAFE2, 0d3ED0F5D241AD3B5A;
	fma.rn.f64 	%fd24, %fd23, %fd22, 0d3EF3B20A75488A3F;
	fma.rn.f64 	%fd25, %fd24, %fd22, 0d3F1745CDE4FAECD5;
	fma.rn.f64 	%fd26, %fd25, %fd22, 0d3F3C71C7258A578B;
	fma.rn.f64 	%fd27, %fd26, %fd22, 0d3F6249249242B910;
	fma.rn.f64 	%fd28, %fd27, %fd22, 0d3F89999999999DFB;
	sub.f64 	%fd29, %fd13, %fd21;
	add.f64 	%fd30, %fd29, %fd29;
	neg.f64 	%fd31, %fd21;
	fma.rn.f64 	%fd32, %fd31, %fd13, %fd30;
	mul.f64 	%fd33, %fd19, %fd32;
	fma.rn.f64 	%fd34, %fd22, %fd28, 0d3FB5555555555555;
	mov.f64 	%fd35, 0d3FB5555555555555;
	sub.f64 	%fd36, %fd35, %fd34;
	fma.rn.f64 	%fd37, %fd22, %fd28, %fd36;
	add.f64 	%fd38, %fd37, 0dBC46A4CB00B9E7B0;
	add.f64 	%fd39, %fd34, %fd38;
	sub.f64 	%fd40, %fd34, %fd39;
	add.f64 	%fd41, %fd38, %fd40;
	mul.rn.f64 	%fd42, %fd21, %fd21;
	neg.f64 	%fd43, %fd42;
	fma.rn.f64 	%fd44, %fd21, %fd21, %fd43;
	{
	.reg .b32 %temp; 
	mov.b64 	{%r22, %temp}, %fd33;
	}
	{
	.reg .b32 %temp; 
	mov.b64 	{%temp, %r23}, %fd33;
	}
	add.s32 	%r24, %r23, 1048576;
	mov.b64 	%fd45, {%r22, %r24};
	fma.rn.f64 	%fd46, %fd21, %fd45, %fd44;
	mul.rn.f64 	%fd47, %fd42, %fd21;
	neg.f64 	%fd48, %fd47;
	fma.rn.f64 	%fd49, %fd42, %fd21, %fd48;
	fma.rn.f64 	%fd50, %fd42, %fd33, %fd49;
	fma.rn.f64 	%fd51, %fd46, %fd21, %fd50;
	mul.rn.f64 	%fd52, %fd39, %fd47;
	neg.f64 	%fd53, %fd52;
	fma.rn.f64 	%fd54, %fd39, %fd47, %fd53;
	fma.rn.f64 	%fd55, %fd39, %fd51, %fd54;
	fma.rn.f64 	%fd56, %fd41, %fd47, %fd55;
	add.f64 	%fd57, %fd52, %fd56;
	sub.f64 	%fd58, %fd52, %fd57;
	add.f64 	%fd59, %fd56, %fd58;
	add.f64 	%fd60, %fd21, %fd57;
	sub.f64 	%fd61, %fd21, %fd60;
	add.f64 	%fd62, %fd57, %fd61;
	add.f64 	%fd63, %fd59, %fd62;
	add.f64 	%fd64, %fd33, %fd63;
	add.f64 	%fd65, %fd60, %fd64;
	sub.f64 	%fd66, %fd60, %fd65;
	add.f64 	%fd67, %fd64, %fd66;
	xor.b32  	%r25, %r48, -2147483648;
	mov.b32 	%r26, 1127219200;
	mov.b64 	%fd68, {%r25, %r26};
	mov.b32 	%r27, -2147483648;
	mov.b64 	%fd69, {%r27, %r26};
	sub.f64 	%fd70, %fd68, %fd69;
	fma.rn.f64 	%fd71, %fd70, 0d3FE62E42FEFA39EF, %fd65;
	fma.rn.f64 	%fd72, %fd70, 0dBFE62E42FEFA39EF, %fd71;
	sub.f64 	%fd73, %fd72, %fd65;
	sub.f64 	%fd74, %fd67, %fd73;
	fma.rn.f64 	%fd75, %fd70, 0d3C7ABC9E3B39803F, %fd74;
	add.f64 	%fd76, %fd71, %fd75;
	sub.f64 	%fd77, %fd71, %fd76;
	add.f64 	%fd78, %fd75, %fd77;
	{
	.reg .b32 %temp; 
	mov.b64 	{%temp, %r28}, %fd11;
	}
	{
	.reg .b32 %temp; 
	mov.b64 	{%r29, %temp}, %fd11;
	}
	shl.b32 	%r30, %r28, 1;
	setp.gt.u32 	%p3, %r30, -33554433;
	and.b32  	%r31, %r28, -15728641;
	selp.b32 	%r32, %r31, %r28, %p3;
	mov.b64 	%fd79, {%r29, %r32};
	mul.rn.f64 	%fd80, %fd76, %fd79;
	neg.f64 	%fd81, %fd80;
	fma.rn.f64 	%fd82, %fd76, %fd79, %fd81;
	fma.rn.f64 	%fd83, %fd78, %fd79, %fd82;
	add.f64 	%fd4, %fd80, %fd83;
	sub.f64 	%fd84, %fd80, %fd4;
	add.f64 	%fd5, %fd83, %fd84;
	fma.rn.f64 	%fd85, %fd4, 0d3FF71547652B82FE, 0d4338000000000000;
	{
	.reg .b32 %temp; 
	mov.b64 	{%r13, %temp}, %fd85;
	}
	mov.f64 	%fd86, 0dC338000000000000;
	add.rn.f64 	%fd87, %fd85, %fd86;
	fma.rn.f64 	%fd88, %fd87, 0dBFE62E42FEFA39EF, %fd4;
	fma.rn.f64 	%fd89, %fd87, 0dBC7ABC9E3B39803F, %fd88;
	fma.rn.f64 	%fd90, %fd89, 0d3E5ADE1569CE2BDF, 0d3E928AF3FCA213EA;
	fma.rn.f64 	%fd91, %fd90, %fd89, 0d3EC71DEE62401315;
	fma.rn.f64 	%fd92, %fd91, %fd89, 0d3EFA01997C89EB71;
	fma.rn.f64 	%fd93, %fd92, %fd89, 0d3F2A01A014761F65;
	fma.rn.f64 	%fd94, %fd93, %fd89, 0d3F56C16C1852B7AF;
	fma.rn.f64 	%fd95, %fd94, %fd89, 0d3F81111111122322;
	fma.rn.f64 	%fd96, %fd95, %fd89, 0d3FA55555555502A1;
	fma.rn.f64 	%fd97, %fd96, %fd89, 0d3FC5555555555511;
	fma.rn.f64 	%fd98, %fd97, %fd89, 0d3FE000000000000B;
	fma.rn.f64 	%fd99, %fd98, %fd89, 0d3FF0000000000000;
	fma.rn.f64 	%fd100, %fd99, %fd89, 0d3FF0000000000000;
	{
	.reg .b32 %temp; 
	mov.b64 	{%r14, %temp}, %fd100;
	}
	{
	.reg .b32 %temp; 
	mov.b64 	{%temp, %r15}, %fd100;
	}
	shl.b32 	%r33, %r13, 20;
	add.s32 	%r34, %r33, %r15;
	mov.b64 	%fd108, {%r14, %r34};
	{
	.reg .b32 %temp; 
	mov.b64 	{%temp, %r35}, %fd4;
	}
	mov.b32 	%f2, %r35;
	abs.f32 	%f1, %f2;
	setp.lt.f32 	%p4, %f1, 0f4086232B;
	@%p4 bra 	$L__BB1_7;
	setp.lt.f64 	%p5, %fd4, 0d0000000000000000;
	add.f64 	%fd101, %fd4, 0d7FF0000000000000;
	selp.f64 	%fd108, 0d0000000000000000, %fd101, %p5;
	setp.geu.f32 	%p6, %f1, 0f40874800;
	@%p6 bra 	$L__BB1_7;
	shr.u32 	%r36, %r13, 31;
	add.s32 	%r37, %r13, %r36;
	shr.s32 	%r38, %r37, 1;
	shl.b32 	%r39, %r38, 20;
	add.s32 	%r40, %r15, %r39;
	mov.b64 	%fd102, {%r14, %r40};
	sub.s32 	%r41, %r13, %r38;
	shl.b32 	%r42, %r41, 20;
	add.s32 	%r43, %r42, 1072693248;
	mov.b32 	%r44, 0;
	mov.b64 	%fd103, {%r44, %r43};
	mul.f64 	%fd108, %fd103, %fd102;
$L__BB1_7:
	abs.f64 	%fd104, %fd108;
	setp.eq.f64 	%p7, %fd104, 0d7FF0000000000000;
	fma.rn.f64 	%fd105, %fd108, %fd5, %fd108;
	selp.f64 	%fd106, %fd108, %fd105, %p7;
	st.param.f64 	[func_retval0], %fd106;
	ret;

}


// ===== COMPILED SASS (sm_100) =====

	.target	sm_100

	.elftype	@"ET_EXEC"


//--------------------- .note.nv.tkinfo           --------------------------
	.section	.note.nv.tkinfo,"",@"SHT_NOTE"
	.sectionflags	@"SHF_NOTE_NV_TKINFO"
	.tkinfo
        /*0018*/ 	.word	0x00000002
        /*0030*/ 	.string	""
        /*0030*/ 	.string	"ptxas"
        /*0030*/ 	.string	"Cuda compilation tools, release 13.0, V13.0.88"
        /*0030*/ 	.string	"Build cuda_13.0.r13.0/compiler.36424714_0"
        /*0030*/ 	.string	"-arch sm_100 -m 64 "



//--------------------- .note.nv.cuinfo           --------------------------
	.section	.note.nv.cuinfo,"",@"SHT_NOTE"
	.sectionflags	@"SHF_NOTE_NV_CUINFO"
        /*0018*/ 	.short	0x0002
        /*001a*/ 	.short	0x0064
        /*001c*/ 	.short	0x0082
	.zero		2


//--------------------- .nv.info                  --------------------------
	.section	.nv.info,"",@"SHT_CUDA_INFO"
	.align	4


	//----- nvinfo : EIATTR_REGCOUNT
	.align		4
        /*0000*/ 	.byte	0x04, 0x2f
        /*0002*/ 	.short	(.L_1 - .L_0)
	.align		4
.L_0:
        /*0004*/ 	.word	index@(_Z10find_forceiP8particleP3veci)
        /*0008*/ 	.word	0x00000020


	//----- nvinfo : EIATTR_FRAME_SIZE
	.align		4
.L_1:
        /*000c*/ 	.byte	0x04, 0x11
        /*000e*/ 	.short	(.L_3 - .L_2)
	.align		4
.L_2:
        /*0010*/ 	.word	index@($_Z10find_forceiP8particleP3veci$__internal_accurate_pow)
        /*0014*/ 	.word	0x00000000


	//----- nvinfo : EIATTR_FRAME_SIZE
	.align		4
.L_3:
        /*0018*/ 	.byte	0x04, 0x11
        /*001a*/ 	.short	(.L_5 - .L_4)
	.align		4
.L_4:
        /*001c*/ 	.word	index@($__internal_1_$__cuda_sm20_sqrt_rn_f32_slowpath)
        /*0020*/ 	.word	0x00000000


	//----- nvinfo : EIATTR_FRAME_SIZE
	.align		4
.L_5:
        /*0024*/ 	.byte	0x04, 0x11
        /*0026*/ 	.short	(.L_7 - .L_6)
	.align		4
.L_6:
        /*0028*/ 	.word	index@($__internal_0_$__cuda_sm20_div_rn_f64_full)
        /*002c*/ 	.word	0x00000000


	//----- nvinfo : EIATTR_FRAME_SIZE
	.align		4
.L_7:
        /*0030*/ 	.byte	0x04, 0x11
        /*0032*/ 	.short	(.L_9 - .L_8)
	.align		4
.L_8:
        /*0034*/ 	.word	index@(_Z10find_forceiP8particleP3veci)
        /*0038*/ 	.word	0x00000000


	//----- nvinfo : EIATTR_MIN_STACK_SIZE
	.align		4
.L_9:
        /*003c*/ 	.byte	0x04, 0x12
        /*003e*/ 	.short	(.L_11 - .L_10)
	.align		4
.L_10:
        /*0040*/ 	.word	index@(_Z10find_forceiP8particleP3veci)
        /*0044*/ 	.word	0x00000000
.L_11:


//--------------------- .nv.compat                --------------------------
	.section	.nv.compat,"",@"SHT_CUDA_COMPAT_INFO"
	.align	4
        /*0000*/ 	.byte	0x02, 0x09, 0x00, 0x00, 0x02, 0x02, 0x01, 0x00, 0x02, 0x05, 0x05, 0x00, 0x03, 0x07, 0x01, 0x01
        /*0010*/ 	.byte	0x02, 0x03, 0x00, 0x00, 0x02, 0x06, 0x01, 0x00, 0x04, 0x0b, 0x08, 0x00, 0x01, 0x00, 0x00, 0x00
        /*0020*/ 	.byte	0x00, 0x00, 0x00, 0x00


//--------------------- .nv.info._Z10find_forceiP8particleP3veci --------------------------
	.section	.nv.info._Z10find_forceiP8particleP3veci,"",@"SHT_CUDA_INFO"
	.sectionflags	@""
	.align	4


	//----- nvinfo : EIATTR_CUDA_API_VERSION
	.align		4
        /*0000*/ 	.byte	0x04, 0x37
        /*0002*/ 	.short	(.L_13 - .L_12)
.L_12:
        /*0004*/ 	.word	0x00000082


	//----- nvinfo : EIATTR_KPARAM_INFO
	.align		4
.L_13:
        /*0008*/ 	.byte	0x04, 0x17
        /*000a*/ 	.short	(.L_15 - .L_14)
.L_14:
        /*000c*/ 	.word	0x00000000
        /*0010*/ 	.short	0x0003
        /*0012*/ 	.short	0x0018
        /*0014*/ 	.byte	0x00, 0xf0, 0x11, 0x00


	//----- nvinfo : EIATTR_KPARAM_INFO
	.align		4
.L_15:
        /*0018*/ 	.byte	0x04, 0x17
        /*001a*/ 	.short	(.L_17 - .L_16)
.L_16:
        /*001c*/ 	.word	0x00000000
        /*0020*/ 	.short	0x0002
        /*0022*/ 	.short	0x0010
        /*0024*/ 	.byte	0x00, 0xf5, 0x21, 0x00


	//----- nvinfo : EIATTR_KPARAM_INFO
	.align		4
.L_17:
        /*0028*/ 	.byte	0x04, 0x17
        /*002a*/ 	.short	(.L_19 - .L_18)
.L_18:
        /*002c*/ 	.word	0x00000000
        /*0030*/ 	.short	0x0001
        /*0032*/ 	.short	0x0008
        /*0034*/ 	.byte	0x00, 0xf5, 0x21, 0x00


	//----- nvinfo : EIATTR_KPARAM_INFO
	.align		4
.L_19:
        /*0038*/ 	.byte	0x04, 0x17
        /*003a*/ 	.short	(.L_21 - .L_20)
.L_20:
        /*003c*/ 	.word	0x00000000
        /*0040*/ 	.short	0x0000
        /*0042*/ 	.short	0x0000
        /*0044*/ 	.byte	0x00, 0xf0, 0x11, 0x00


	//----- nvinfo : EIATTR_SPARSE_MMA_MASK
	.align		4
.L_21:
        /*0048*/ 	.byte	0x03, 0x50
        /*004a*/ 	.short	0x0000


	//----- nvinfo : EIATTR_MAXREG_COUNT
	.align		4
        /*004c*/ 	.byte	0x03, 0x1b
        /*004e*/ 	.short	0x00ff


	//----- nvinfo : EIATTR_NUM_BARRIERS
	.align		4
        /*0050*/ 	.byte	0x02, 0x4c
        /*0052*/ 	.byte	0x01
	.zero		1


	//----- nvinfo : EIATTR_MERCURY_ISA_VERSION
	.align		4
        /*0054*/ 	.byte	0x03, 0x5f
        /*0056*/ 	.short	0x0101


	//----- nvinfo : EIATTR_VRC_CTA_INIT_COUNT
	.align		4
        /*0058*/ 	.byte	0x02, 0x4a
	.zero		1
	.zero		1


	//----- nvinfo : EIATTR_EXIT_INSTR_OFFSETS
	.align		4
        /*005c*/ 	.byte	0x04, 0x1c
        /*005e*/ 	.short	(.L_23 - .L_22)


	//   ....[0]....
.L_22:
        /*0060*/ 	.word	0x00000070


	//   ....[1]....
        /*0064*/ 	.word	0x00000150


	//   ....[2]....
        /*0068*/ 	.word	0x00000c20


	//----- nvinfo : EIATTR_CRS_STACK_SIZE
	.align		4
.L_23:
        /*006c*/ 	.byte	0x04, 0x1e
        /*006e*/ 	.short	(.L_25 - .L_24)
.L_24:
        /*0070*/ 	.word	0x00000000


	//----- nvinfo : EIATTR_CBANK_PARAM_SIZE
	.align		4
.L_25:
        /*0074*/ 	.byte	0x03, 0x19
        /*0076*/ 	.short	0x001c


	//----- nvinfo : EIATTR_PARAM_CBANK
	.align		4
        /*0078*/ 	.byte	0x04, 0x0a
        /*007a*/ 	.short	(.L_27 - .L_26)
	.align		4
.L_26:
        /*007c*/ 	.word	index@(.nv.constant0._Z10find_forceiP8particleP3veci)
        /*0080*/ 	.short	0x0380
        /*0082*/ 	.short	0x001c


	//----- nvinfo : EIATTR_SW_WAR
	.align		4
.L_27:
        /*0084*/ 	.byte	0x04, 0x36
        /*0086*/ 	.short	(.L_29 - .L_28)
.L_28:
        /*0088*/ 	.word	0x00000008
.L_29:


//--------------------- .nv.callgraph             --------------------------
	.section	.nv.callgraph,"",@"SHT_CUDA_CALLGRAPH"
	.align	4
	.sectionentsize	8
	.align		4
        /*0000*/ 	.word	0x00000000
	.align		4
        /*0004*/ 	.word	0xffffffff
	.align		4
        /*0008*/ 	.word	0x00000000
	.align		4
        /*000c*/ 	.word	0xfffffffe
	.align		4
        /*0010*/ 	.word	0x00000000
	.align		4
        /*0014*/ 	.word	0xfffffffd
	.align		4
        /*0018*/ 	.word	0x00000000
	.align		4
        /*001c*/ 	.word	0xfffffffc


//--------------------- .text._Z10find_forceiP8particleP3veci --------------------------
	.section	.text._Z10find_forceiP8particleP3veci,"ax",@progbits
	.align	128
        .global         _Z10find_forceiP8particleP3veci
        .type           _Z10find_forceiP8particleP3veci,@function
        .size           _Z10find_forceiP8particleP3veci,(.L_x_29 - _Z10find_forceiP8particleP3veci)
        .other          _Z10find_forceiP8particleP3veci,@"STO_CUDA_ENTRY STV_DEFAULT"
_Z10find_forceiP8particleP3veci:
.text._Z10find_forceiP8particleP3veci:
[----:B------:R-:W-:Y:S01]  /*0000*/  LDC R1, c[0x0][0x37c] ;  /* 0x0000df00ff017b82 */ /* 0x000fe20000000800 */
[----:B------:R-:W0:Y:S07]  /*0010*/  S2R R3, SR_TID.X ;  /* 0x0000000000037919 */ /* 0x000e2e0000002100 */
[----:B------:R-:W0:Y:S01]  /*0020*/  S2UR UR4, SR_CTAID.X ;  /* 0x00000000000479c3 */ /* 0x000e220000002500 */
[----:B------:R-:W1:Y:S07]  /*0030*/  LDCU UR5, c[0x0][0x398] ;  /* 0x00007300ff0577ac */ /* 0x000e6e0008000800 */
[----:B------:R-:W0:Y:S02]  /*0040*/  LDC R0, c[0x0][0x360] ;  /* 0x0000d800ff007b82 */ /* 0x000e240000000800 */
[----:B0-----:R-:W-:-:S05]  /*0050*/  IMAD R3, R0, UR4, R3 ;  /* 0x0000000400037c24 */ /* 0x001fca000f8e0203 */
[----:B-1----:R-:W-:-:S13]  /*0060*/  ISETP.GE.AND P0, PT, R3, UR5, PT ;  /* 0x0000000503007c0c */ /* 0x002fda000bf06270 */
[----:B------:R-:W-:Y:S05]  /*0070*/  @P0 EXIT ;  /* 0x000000000000094d */ /* 0x000fea0003800000 */
[----:B------:R-:W0:Y:S01]  /*0080*/  LDC R7, c[0x0][0x380] ;  /* 0x0000e000ff077b82 */ /* 0x000e220000000800 */
[----:B------:R-:W1:Y:S07]  /*0090*/  LDCU.64 UR8, c[0x0][0x358] ;  /* 0x00006b00ff0877ac */ /* 0x000e6e0008000a00 */
[----:B------:R-:W0:Y:S02]  /*00a0*/  LDC.64 R4, c[0x0][0x388] ;  /* 0x0000e200ff047b82 */ /* 0x000e240000000a00 */
[----:B0-----:R-:W-:-:S04]  /*00b0*/  IMAD.WIDE R6, R7, 0xc, R4 ;  /* 0x0000000c07067825 */ /* 0x001fc800078e0204 */
[----:B------:R-:W-:Y:S01]  /*00c0*/  IMAD.WIDE R4, R3, 0xc, R4 ;  /* 0x0000000c03047825 */ /* 0x000fe200078e0204 */
[----:B-1----:R-:W2:Y:S04]  /*00d0*/  LDG.E R2, desc[UR8][R6.64] ;  /* 0x0000000806027981 */ /* 0x002ea8000c1e1900 */
[----:B------:R-:W2:Y:S04]  /*00e0*/  LDG.E R9, desc[UR8][R4.64] ;  /* 0x0000000804097981 */ /* 0x000ea8000c1e1900 */
[----:B------:R0:W5:Y:S01]  /*00f0*/  LDG.E R3, desc[UR8][R6.64+0x4] ;  /* 0x0000040806037981 */ /* 0x000162000c1e1900 */
[----:B------:R-:W-:Y:S01]  /*0100*/  BSSY.RECONVERGENT B0, `(.L_x_0) ;  /* 0x0000006000007945 */ /* 0x000fe20003800200 */
[----:B--2---:R-:W-:-:S13]  /*0110*/  FSETP.NEU.AND P0, PT, R9, R2, PT ;  /* 0x000000020900720b */ /* 0x004fda0003f0d000 */
[----:B0-----:R-:W-:Y:S05]  /*0120*/  @P0 BRA `(.L_x_1) ;  /* 0x00000000000c0947 */ /* 0x001fea0003800000 */
[----:B------:R-:W2:Y:S02]  /*0130*/  LDG.E R0, desc[UR8][R4.64+0x4] ;  /* 0x0000040804007981 */ /* 0x000ea4000c1e1900 */
[----:B--2--5:R-:W-:-:S13]  /*0140*/  FSETP.NEU.AND P0, PT, R0, R3, PT ;  /* 0x000000030000720b */ /* 0x024fda0003f0d000 */
[----:B------:R-:W-:Y:S05]  /*0150*/  @!P0 EXIT ;  /* 0x000000000000894d */ /* 0x000fea0003800000 */
.L_x_1:
[----:B------:R-:W-:Y:S05]  /*0160*/  BSYNC.RECONVERGENT B0 ;  /* 0x0000000000007941 */ /* 0x000fea0003800200 */
.L_x_0:
[----:B------:R-:W-:Y:S01]  /*0170*/  FADD R6, R2, -R9 ;  /* 0x8000000902067221 */ /* 0x000fe20000000000 */
[----:B------:R-:W-:Y:S01]  /*0180*/  BSSY.RECONVERGENT B0, `(.L_x_2) ;  /* 0x0000007000007945 */ /* 0x000fe20003800200 */
[----:B------:R-:W-:Y:S01]  /*0190*/  MOV R0, 0x1f0 ;  /* 0x000001f000007802 */ /* 0x000fe20000000f00 */
[----:B------:R-:W-:Y:S01]  /*01a0*/  UMOV UR4, URZ ;  /* 0x000000ff00047c82 */ /* 0x000fe20008000000 */
[----:B------:R-:W0:Y:S01]  /*01b0*/  F2F.F64.F32 R28, R6 ;  /* 0x00000006001c7310 */ /* 0x000e220000201800 */
[----:B------:R-:W-:Y:S01]  /*01c0*/  UMOV UR5, 0x40000000 ;  /* 0x4000000000057882 */ /* 0x000fe20000000000 */
[----:B0-----:R-:W-:-:S11]  /*01d0*/  DADD R20, -RZ, |R28| ;  /* 0x00000000ff147229 */ /* 0x001fd6000000051c */
[----:B-----5:R-:W-:Y:S05]  /*01e0*/  CALL.REL.NOINC `($_Z10find_forceiP8particleP3veci$__internal_accurate_pow) ;  /* 0x0000001000607944 */ /* 0x020fea0003c00000 */
[----:B------:R-:W-:Y:S05]  /*01f0*/  BSYNC.RECONVERGENT B0 ;  /* 0x0000000000007941 */ /* 0x000fea0003800200 */
.L_x_2:
[----:B------:R-:W2:Y:S01]  /*0200*/  LDG.E R0, desc[UR8][R4.64+0x4] ;  /* 0x0000040804007981 */ /* 0x000ea2000c1e1900 */
[----:B------:R-:W-:Y:S01]  /*0210*/  DADD R8, R28, 2 ;  /* 0x400000001c087429 */ /* 0x000fe20000000000 */
[----:B------:R-:W-:Y:S01]  /*0220*/  FSETP.NEU.AND P0, PT, R6, RZ, PT ;  /* 0x000000ff0600720b */ /* 0x000fe20003f0d000 */
[----:B------:R-:W-:Y:S08]  /*0230*/  BSSY.RECONVERGENT B0, `(.L_x_3) ;  /* 0x000000d000007945 */ /* 0x000ff00003800200 */
[----:B------:R-:W-:-:S04]  /*0240*/  LOP3.LUT R8, R9, 0x7ff00000, RZ, 0xc0, !PT ;  /* 0x7ff0000009087812 */ /* 0x000fc800078ec0ff */
[----:B------:R-:W-:Y:S02]  /*0250*/  ISETP.NE.AND P1, PT, R8, 0x7ff00000, PT ;  /* 0x7ff000000800780c */ /* 0x000fe40003f25270 */
[----:B------:R-:W-:Y:S01]  /*0260*/  @!P0 CS2R R10, SRZ ;  /* 0x00000000000a8805 */ /* 0x000fe2000001ff00 */
[----:B--2---:R-:W-:-:S04]  /*0270*/  FADD R7, R3, -R0 ;  /* 0x8000000003077221 */ /* 0x004fc80000000000 */
[----:B------:R0:W1:Y:S06]  /*0280*/  F2F.F64.F32 R26, R7 ;  /* 0x00000007001a7310 */ /* 0x00006c0000201800 */
[----:B------:R-:W-:Y:S05]  /*0290*/  @P1 BRA `(.L_x_4) ;  /* 0x0000000000181947 */ /* 0x000fea0003800000 */
[----:B------:R-:W-:-:S13]  /*02a0*/  FSETP.NAN.AND P0, PT, R6, R6, PT ;  /* 0x000000060600720b */ /* 0x000fda0003f08000 */
[----:B------:R-:W-:Y:S01]  /*02b0*/  @P0 DADD R10, R28, 2 ;  /* 0x400000001c0a0429 */ /* 0x000fe20000000000 */
[----:B------:R-:W-:Y:S10]  /*02c0*/  @P0 BRA `(.L_x_4) ;  /* 0x00000000000c0947 */ /* 0x000ff40003800000 */
[----:B------:R-:W-:-:S14]  /*02d0*/  DSETP.NEU.AND P0, PT, |R28|, +INF , PT ;  /* 0x7ff000001c00742a */ /* 0x000fdc0003f0d200 */
[----:B------:R-:W-:Y:S02]  /*02e0*/  @!P0 IMAD.MOV.U32 R10, RZ, RZ, 0x0 ;  /* 0x00000000ff0a8424 */ /* 0x000fe400078e00ff */
[----:B------:R-:W-:-:S07]  /*02f0*/  @!P0 IMAD.MOV.U32 R11, RZ, RZ, 0x7ff00000 ;  /* 0x7ff00000ff0b8424 */ /* 0x000fce00078e00ff */
.L_x_4:
[----:B------:R-:W-:Y:S05]  /*0300*/  BSYNC.RECONVERGENT B0 ;  /* 0x0000000000007941 */ /* 0x000fea0003800200 */
.L_x_3:
[----:B------:R-:W2:Y:S01]  /*0310*/  F2F.F32.F64 R10, R10 ;  /* 0x0000000a000a7310 */ /* 0x000ea20000301000 */
[----:B------:R-:W-:Y:S01]  /*0320*/  FSETP.NEU.AND P0, PT, R6, 1, PT ;  /* 0x3f8000000600780b */ /* 0x000fe20003f0d000 */
[----:B-1----:R-:W-:Y:S01]  /*0330*/  DADD R20, -RZ, |R26| ;  /* 0x00000000ff147229 */ /* 0x002fe2000000051a */
[----:B------:R-:W-:Y:S01]  /*0340*/  BSSY.RECONVERGENT B0, `(.L_x_5) ;  /* 0x0000005000007945 */ /* 0x000fe20003800200 */
[----:B------:R-:W-:Y:S01]  /*0350*/  MOV R0, 0x390 ;  /* 0x0000039000007802 */ /* 0x000fe20000000f00 */
[----:B------:R-:W-:Y:S01]  /*0360*/  UMOV UR5, 0x40000000 ;  /* 0x4000000000057882 */ /* 0x000fe20000000000 */
[----:B--2---:R-:W-:-:S08]  /*0370*/  FSEL R6, R10, 1, P0 ;  /* 0x3f8000000a067808 */ /* 0x004fd00000000000 */
[----:B0-----:R-:W-:Y:S05]  /*0380*/  CALL.REL.NOINC `($_Z10find_forceiP8particleP3veci$__internal_accurate_pow) ;  /* 0x0000000c00f87944 */ /* 0x001fea0003c00000 */
[----:B------:R-:W-:Y:S05]  /*0390*/  BSYNC.RECONVERGENT B0 ;  /* 0x0000000000007941 */ /* 0x000fea0003800200 */
.L_x_5:
[----:B------:R-:W-:Y:S01]  /*03a0*/  DADD R8, R26, 2 ;  /* 0x400000001a087429 */ /* 0x000fe20000000000 */
[C---:B------:R-:W-:Y:S01]  /*03b0*/  FSETP.NEU.AND P1, PT, R7.reuse, RZ, PT ;  /* 0x000000ff0700720b */ /* 0x040fe20003f2d000 */
[----:B------:R-:W-:Y:S01]  /*03c0*/  BSSY.RECONVERGENT B0, `(.L_x_6) ;  /* 0x000000d000007945 */ /* 0x000fe20003800200 */
[----:B------:R-:W-:-:S07]  /*03d0*/  FSETP.NEU.AND P0, PT, R7, 1, PT ;  /* 0x3f8000000700780b */ /* 0x000fce0003f0d000 */
[----:B------:R-:W-:Y:S02]  /*03e0*/  LOP3.LUT R0, R9, 0x7ff00000, RZ, 0xc0, !PT ;  /* 0x7ff0000009007812 */ /* 0x000fe400078ec0ff */
[----:B------:R0:W1:Y:S02]  /*03f0*/  F2F.F64.F32 R8, R6 ;  /* 0x0000000600087310 */ /* 0x0000640000201800 */
[----:B------:R-:W-:Y:S02]  /*0400*/  ISETP.NE.AND P2, PT, R0, 0x7ff00000, PT ;  /* 0x7ff000000000780c */ /* 0x000fe40003f45270 */
[----:B------:R-:W-:-:S11]  /*0410*/  @!P1 CS2R R10, SRZ ;  /* 0x00000000000a9805 */ /* 0x000fd6000001ff00 */
[----:B01----:R-:W-:Y:S05]  /*0420*/  @P2 BRA `(.L_x_7) ;  /* 0x0000000000182947 */ /* 0x003fea0003800000 */
[----:B------:R-:W-:-:S13]  /*0430*/  FSETP.NAN.AND P1, PT, R7, R7, PT ;  /* 0x000000070700720b */ /* 0x000fda0003f28000 */
[----:B------:R-:W-:Y:S01]  /*0440*/  @P1 DADD R10, R26, 2 ;  /* 0x400000001a0a1429 */ /* 0x000fe20000000000 */
[----:B------:R-:W-:Y:S10]  /*0450*/  @P1 BRA `(.L_x_7) ;  /* 0x00000000000c1947 */ /* 0x000ff40003800000 */
[----:B------:R-:W-:-:S14]  /*0460*/  DSETP.NEU.AND P1, PT, |R26|, +INF , PT ;  /* 0x7ff000001a00742a */ /* 0x000fdc0003f2d200 */
[----:B------:R-:W-:Y:S02]  /*0470*/  @!P1 IMAD.MOV.U32 R10, RZ, RZ, 0x0 ;  /* 0x00000000ff0a9424 */ /* 0x000fe400078e00ff */
[----:B------:R-:W-:-:S07]  /*0480*/  @!P1 IMAD.MOV.U32 R11, RZ, RZ, 0x7ff00000 ;  /* 0x7ff00000ff0b9424 */ /* 0x000fce00078e00ff */
.L_x_7:
[----:B------:R-:W-:Y:S05]  /*0490*/  BSYNC.RECONVERGENT B0 ;  /* 0x0000000000007941 */ /* 0x000fea0003800200 */
.L_x_6:
[----:B------:R-:W-:Y:S01]  /*04a0*/  FSEL R6, R10, RZ, P0 ;  /* 0x000000ff0a067208 */ /* 0x000fe20000000000 */
[----:B------:R-:W-:Y:S01]  /*04b0*/  BSSY.RECONVERGENT B0, `(.L_x_8) ;  /* 0x0000011000007945 */ /* 0x000fe20003800200 */
[----:B------:R-:W-:-:S06]  /*04c0*/  FSEL R7, R11, 1.875, P0 ;  /* 0x3ff000000b077808 */ /* 0x000fcc0000000000 */
[----:B------:R-:W-:-:S06]  /*04d0*/  DADD R8, R8, R6 ;  /* 0x0000000008087229 */ /* 0x000fcc0000000006 */
[----:B------:R-:W0:Y:S02]  /*04e0*/  F2F.F32.F64 R6, R8 ;  /* 0x0000000800067310 */ /* 0x000e240000301000 */
[----:B0-----:R-:W-:-:S06]  /*04f0*/  VIADD R0, R6, 0xf3000000 ;  /* 0xf300000006007836 */ /* 0x001fcc0000000000 */
[----:B------:R0:W1:Y:S01]  /*0500*/  MUFU.RSQ R7, R6 ;  /* 0x0000000600077308 */ /* 0x0000620000001400 */
[----:B------:R-:W-:-:S13]  /*0510*/  ISETP.GT.U32.AND P0, PT, R0, 0x727fffff, PT ;  /* 0x727fffff0000780c */ /* 0x000fda0003f04070 */
[----:B0-----:R-:W-:Y:S05]  /*0520*/  @!P0 BRA `(.L_x_9) ;  /* 0x0000000000148947 */ /* 0x001fea0003800000 */
[----:B------:R-:W-:Y:S01]  /*0530*/  BSSY.RECONVERGENT B1, `(.L_x_10) ;  /* 0x0000003000017945 */ /* 0x000fe20003800200 */
[----:B------:R-:W-:-:S07]  /*0540*/  MOV R11, 0x560 ;  /* 0x00000560000b7802 */ /* 0x000fce0000000f00 */
[----:B-1----:R-:W-:Y:S05]  /*0550*/  CALL.REL.NOINC `($__internal_1_$__cuda_sm20_sqrt_rn_f32_slowpath) ;  /* 0x0000000c00287944 */ /* 0x002fea0003c00000 */
[----:B------:R-:W-:Y:S05]  /*0560*/  BSYNC.RECONVERGENT B1 ;  /* 0x0000000000017941 */ /* 0x000fea0003800200 */
.L_x_10:
[----:B------:R-:W-:Y:S05]  /*0570*/  BRA `(.L_x_11) ;  /* 0x0000000000107947 */ /* 0x000fea0003800000 */
.L_x_9:
[----:B-1----:R-:W-:Y:S01]  /*0580*/  FMUL.FTZ R26, R6, R7 ;  /* 0x00000007061a7220 */ /* 0x002fe20000410000 */
[----:B------:R-:W-:-:S03]  /*0590*/  FMUL.FTZ R0, R7, 0.5 ;  /* 0x3f00000007007820 */ /* 0x000fc60000410000 */
[----:B------:R-:W-:-:S04]  /*05a0*/  FFMA R7, -R26, R26, R6 ;  /* 0x0000001a1a077223 */ /* 0x000fc80000000106 */
[----:B------:R-:W-:-:S07]  /*05b0*/  FFMA R26, R7, R0, R26 ;  /* 0x00000000071a7223 */ /* 0x000fce000000001a */
.L_x_11:
[----:B------:R-:W-:Y:S05]  /*05c0*/  BSYNC.RECONVERGENT B0 ;  /* 0x0000000000007941 */ /* 0x000fea0003800200 */
.L_x_8:
[----:B------:R-:W-:Y:S06]  /*05d0*/  BAR.SYNC.DEFER_BLOCKING 0x0 ;  /* 0x0000000000007b1d */ /* 0x000fec0000010000 */
[----:B------:R-:W2:Y:S04]  /*05e0*/  LDG.E R9, desc[UR8][R4.64] ;  /* 0x0000000804097981 */ /* 0x000ea8000c1e1900 */
[----:B------:R0:W5:Y:S01]  /*05f0*/  LDG.E R27, desc[UR8][R4.64+0x8] ;  /* 0x00000808041b7981 */ /* 0x000162000c1e1900 */
[----:B------:R-:W1:Y:S01]  /*0600*/  F2F.F64.F32 R6, R26 ;  /* 0x0000001a00067310 */ /* 0x000e620000201800 */
[----:B------:R-:W-:Y:S01]  /*0610*/  BSSY.RECONVERGENT B0, `(.L_x_12) ;  /* 0x0000006000007945 */ /* 0x000fe20003800200 */
[----:B------:R-:W-:Y:S01]  /*0620*/  MOV R0, 0x670 ;  /* 0x0000067000007802 */ /* 0x000fe20000000f00 */
[----:B------:R-:W-:Y:S01]  /*0630*/  UMOV UR5, 0x40080000 ;  /* 0x4008000000057882 */ /* 0x000fe20000000000 */
[----:B-1----:R-:W-:Y:S01]  /*0640*/  DADD R20, -RZ, |R6| ;  /* 0x00000000ff147229 */ /* 0x002fe20000000506 */
[----:B0-2---:R-:W-:-:S10]  /*0650*/  FADD R2, -R2, R9 ;  /* 0x0000000902027221 */ /* 0x005fd40000000100 */
[----:B-----5:R-:W-:Y:S05]  /*0660*/  CALL.REL.NOINC `($_Z10find_forceiP8particleP3veci$__internal_accurate_pow) ;  /* 0x0000000c00407944 */ /* 0x020fea0003c00000 */
[----:B------:R-:W-:Y:S05]  /*0670*/  BSYNC.RECONVERGENT B0 ;  /* 0x0000000000007941 */ /* 0x000fea0003800200 */
.L_x_12:
[----:B------:R-:W-:Y:S01]  /*0680*/  DADD R8, R6, 3 ;  /* 0x4008000006087429 */ /* 0x000fe20000000000 */
[C---:B------:R-:W-:Y:S01]  /*0690*/  FSETP.NEU.AND P2, PT, R26.reuse, RZ, PT ;  /* 0x000000ff1a00720b */ /* 0x040fe20003f4d000 */
[----:B------:R-:W-:Y:S01]  /*06a0*/  DADD R12, -RZ, -R10 ;  /* 0x00000000ff0c7229 */ /* 0x000fe2000000090a */
[----:B------:R-:W-:Y:S01]  /*06b0*/  ISETP.GE.AND P0, PT, R7, RZ, PT ;  /* 0x000000ff0700720c */ /* 0x000fe20003f06270 */
[----:B------:R-:W-:Y:S01]  /*06c0*/  BSSY.RECONVERGENT B0, `(.L_x_13) ;  /* 0x0000010000007945 */ /* 0x000fe20003800200 */
[----:B------:R-:W-:-:S05]  /*06d0*/  FSETP.NEU.AND P1, PT, R26, 1, PT ;  /* 0x3f8000001a00780b */ /* 0x000fca0003f2d000 */
[----:B------:R-:W-:Y:S02]  /*06e0*/  LOP3.LUT R8, R9, 0x7ff00000, RZ, 0xc0, !PT ;  /* 0x7ff0000009087812 */ /* 0x000fe400078ec0ff */
[----:B------:R-:W-:Y:S02]  /*06f0*/  FSEL R10, R12, R10, !P0 ;  /* 0x0000000a0c0a7208 */ /* 0x000fe40004000000 */
[----:B------:R-:W-:Y:S01]  /*0700*/  ISETP.NE.AND P3, PT, R8, 0x7ff00000, PT ;  /* 0x7ff000000800780c */ /* 0x000fe20003f65270 */
[----:B------:R-:W-:Y:S01]  /*0710*/  @!P2 IMAD.MOV.U32 R10, RZ, RZ, RZ ;  /* 0x000000ffff0aa224 */ /* 0x000fe200078e00ff */
[----:B------:R-:W-:Y:S01]  /*0720*/  FSEL R11, R13, R11, !P0 ;  /* 0x0000000b0d0b7208 */ /* 0x000fe20004000000 */
[----:B------:R-:W-:-:S10]  /*0730*/  @!P2 IMAD.MOV.U32 R11, RZ, RZ, R7 ;  /* 0x000000ffff0ba224 */ /* 0x000fd400078e0007 */
[----:B------:R-:W-:Y:S05]  /*0740*/  @P3 BRA `(.L_x_14) ;  /* 0x00000000001c3947 */ /* 0x000fea0003800000 */
[----:B------:R-:W-:-:S13]  /*0750*/  FSETP.NAN.AND P2, PT, R26, R26, PT ;  /* 0x0000001a1a00720b */ /* 0x000fda0003f48000 */
[----:B------:R-:W-:Y:S01]  /*0760*/  @P2 DADD R10, R6, 3 ;  /* 0x40080000060a2429 */ /* 0x000fe20000000000 */
[----:B------:R-:W-:Y:S10]  /*0770*/  @P2 BRA `(.L_x_14) ;  /* 0x0000000000102947 */ /* 0x000ff40003800000 */
[----:B------:R-:W-:-:S14]  /*0780*/  DSETP.NEU.AND P2, PT, |R6|, +INF , PT ;  /* 0x7ff000000600742a */ /* 0x000fdc0003f4d200 */
[----:B------:R-:W-:Y:S02]  /*0790*/  @!P2 IMAD.MOV.U32 R0, RZ, RZ, -0x100000 ;  /* 0xfff00000ff00a424 */ /* 0x000fe400078e00ff */
[----:B------:R-:W-:-:S03]  /*07a0*/  @!P2 IMAD.MOV.U32 R10, RZ, RZ, RZ ;  /* 0x000000ffff0aa224 */ /* 0x000fc600078e00ff */
[----:B------:R-:W-:-:S07]  /*07b0*/  @!P2 SEL R11, R0, 0x7ff00000, !P0 ;  /* 0x7ff00000000ba807 */ /* 0x000fce0004000000 */
.L_x_14:
[----:B------:R-:W-:Y:S05]  /*07c0*/  BSYNC.RECONVERGENT B0 ;  /* 0x0000000000007941 */ /* 0x000fea0003800200 */
.L_x_13:
[----:B------:R-:W-:Y:S01]  /*07d0*/  FSEL R9, R11, 1.875, P1 ;  /* 0x3ff000000b097808 */ /* 0x000fe20000800000 */
[----:B------:R-:W-:Y:S01]  /*07e0*/  IMAD.MOV.U32 R6, RZ, RZ, 0x1 ;  /* 0x00000001ff067424 */ /* 0x000fe200078e00ff */
[----:B------:R-:W-:Y:S01]  /*07f0*/  FSEL R8, R10, RZ, P1 ;  /* 0x000000ff0a087208 */ /* 0x000fe20000800000 */
[----:B------:R-:W-:Y:S01]  /*0800*/  BSSY.RECONVERGENT B0, `(.L_x_15) ;  /* 0x0000015000007945 */ /* 0x000fe20003800200 */
[----:B------:R-:W0:Y:S04]  /*0810*/  MUFU.RCP64H R7, R9 ;  /* 0x0000000900077308 */ /* 0x000e280000001800 */
[----:B0-----:R-:W-:-:S08]  /*0820*/  DFMA R10, -R8, R6, 1 ;  /* 0x3ff00000080a742b */ /* 0x001fd00000000106 */
[----:B------:R-:W-:-:S08]  /*0830*/  DFMA R10, R10, R10, R10 ;  /* 0x0000000a0a0a722b */ /* 0x000fd0000000000a */
[----:B------:R-:W-:Y:S02]  /*0840*/  DFMA R6, R6, R10, R6 ;  /* 0x0000000a0606722b */ /* 0x000fe40000000006 */
[----:B------:R-:W0:Y:S06]  /*0850*/  F2F.F64.F32 R10, R27 ;  /* 0x0000001b000a7310 */ /* 0x000e2c0000201800 */
[----:B------:R-:W-:-:S08]  /*0860*/  DFMA R12, -R8, R6, 1 ;  /* 0x3ff00000080c742b */ /* 0x000fd00000000106 */
[----:B------:R-:W-:Y:S01]  /*0870*/  DFMA R6, R6, R12, R6 ;  /* 0x0000000c0606722b */ /* 0x000fe20000000006 */
[----:B0-----:R-:W-:-:S07]  /*0880*/  FSETP.GEU.AND P1, PT, |R11|, 6.5827683646048100446e-37, PT ;  /* 0x036000000b00780b */ /* 0x001fce0003f2e200 */
[----:B------:R-:W-:-:S08]  /*0890*/  DMUL R12, R10, R6 ;  /* 0x000000060a0c7228 */ /* 0x000fd00000000000 */
[----:B------:R-:W-:-:S08]  /*08a0*/  DFMA R14, -R8, R12, R10 ;  /* 0x0000000c080e722b */ /* 0x000fd0000000010a */
[----:B------:R-:W-:-:S10]  /*08b0*/  DFMA R6, R6, R14, R12 ;  /* 0x0000000e0606722b */ /* 0x000fd4000000000c */
[----:B------:R-:W-:-:S05]  /*08c0*/  FFMA R0, RZ, R9, R7 ;  /* 0x00000009ff007223 */ /* 0x000fca0000000007 */
[----:B------:R-:W-:-:S13]  /*08d0*/  FSETP.GT.AND P0, PT, |R0|, 1.469367938527859385e-39, PT ;  /* 0x001000000000780b */ /* 0x000fda0003f04200 */
[----:B------:R-:W-:Y:S05]  /*08e0*/  @P0 BRA P1, `(.L_x_16) ;  /* 0x0000000000180947 */ /* 0x000fea0000800000 */
[----:B------:R-:W-:Y:S01]  /*08f0*/  IMAD.MOV.U32 R12, RZ, RZ, R8 ;  /* 0x000000ffff0c7224 */ /* 0x000fe200078e0008 */
[----:B------:R-:W-:Y:S01]  /*0900*/  MOV R0, 0x930 ;  /* 0x0000093000007802 */ /* 0x000fe20000000f00 */
[----:B------:R-:W-:-:S07]  /*0910*/  IMAD.MOV.U32 R13, RZ, RZ, R9 ;  /* 0x000000ffff0d7224 */ /* 0x000fce00078e0009 */
[----:B------:R-:W-:Y:S05]  /*0920*/  CALL.REL.NOINC `($__internal_0_$__cuda_sm20_div_rn_f64_full) ;  /* 0x0000000000c07944 */ /* 0x000fea0003c00000 */
[----:B------:R-:W-:Y:S02]  /*0930*/  IMAD.MOV.U32 R6, RZ, RZ, R10 ;  /* 0x000000ffff067224 */ /* 0x000fe400078e000a */
[----:B------:R-:W-:-:S07]  /*0940*/  IMAD.MOV.U32 R7, RZ, RZ, R11 ;  /* 0x000000ffff077224 */ /* 0x000fce00078e000b */
.L_x_16:
[----:B------:R-:W-:Y:S05]  /*0950*/  BSYNC.RECONVERGENT B0 ;  /* 0x0000000000007941 */ /* 0x000fea0003800200 */
.L_x_15:
[----:B------:R-:W0:Y:S08]  /*0960*/  LDC R11, c[0x0][0x380] ;  /* 0x0000e000ff0b7b82 */ /* 0x000e300000000800 */
[----:B------:R-:W0:Y:S02]  /*0970*/  LDC.64 R16, c[0x0][0x390] ;  /* 0x0000e400ff107b82 */ /* 0x000e240000000a00 */
[----:B0-----:R-:W-:-:S05]  /*0980*/  IMAD.WIDE R16, R11, 0x8, R16 ;  /* 0x000000080b107825 */ /* 0x001fca00078e0210 */
[----:B------:R-:W2:Y:S01]  /*0990*/  LDG.E R0, desc[UR8][R16.64] ;  /* 0x0000000810007981 */ /* 0x000ea2000c1e1900 */
[----:B------:R-:W-:Y:S08]  /*09a0*/  F2F.F64.F32 R10, R2 ;  /* 0x00000002000a7310 */ /* 0x000ff00000201800 */
[----:B--2---:R-:W0:Y:S02]  /*09b0*/  F2F.F64.F32 R12, R0 ;  /* 0x00000000000c7310 */ /* 0x004e240000201800 */
[----:B0-----:R-:W-:-:S10]  /*09c0*/  DFMA R10, R10, R6, R12 ;  /* 0x000000060a0a722b */ /* 0x001fd4000000000c */
[----:B------:R-:W0:Y:S02]  /*09d0*/  F2F.F32.F64 R11, R10 ;  /* 0x0000000a000b7310 */ /* 0x000e240000301000 */
[----:B0-----:R0:W-:Y:S04]  /*09e0*/  STG.E desc[UR8][R16.64], R11 ;  /* 0x0000000b10007986 */ /* 0x0011e8000c101908 */
[----:B------:R-:W2:Y:S04]  /*09f0*/  LDG.E R19, desc[UR8][R4.64+0x8] ;  /* 0x0000080804137981 */ /* 0x000ea8000c1e1900 */
[----:B------:R-:W3:Y:S01]  /*0a00*/  LDG.E R18, desc[UR8][R4.64+0x4] ;  /* 0x0000040804127981 */ /* 0x000ee2000c1e1900 */
[----:B------:R-:W1:Y:S01]  /*0a10*/  MUFU.RCP64H R7, R9 ;  /* 0x0000000900077308 */ /* 0x000e620000001800 */
[----:B------:R-:W-:Y:S01]  /*0a20*/  IMAD.MOV.U32 R6, RZ, RZ, 0x1 ;  /* 0x00000001ff067424 */ /* 0x000fe200078e00ff */
[----:B------:R-:W-:Y:S05]  /*0a30*/  BSSY.RECONVERGENT B0, `(.L_x_17) ;  /* 0x0000018000007945 */ /* 0x000fea0003800200 */
[----:B-1----:R-:W-:-:S08]  /*0a40*/  DFMA R12, -R8, R6, 1 ;  /* 0x3ff00000080c742b */ /* 0x002fd00000000106 */
[----:B------:R-:W-:-:S08]  /*0a50*/  DFMA R12, R12, R12, R12 ;  /* 0x0000000c0c0c722b */ /* 0x000fd0000000000c */
[----:B------:R-:W-:-:S08]  /*0a60*/  DFMA R12, R6, R12, R6 ;  /* 0x0000000c060c722b */ /* 0x000fd00000000006 */
[----:B------:R-:W-:-:S08]  /*0a70*/  DFMA R14, -R8, R12, 1 ;  /* 0x3ff00000080e742b */ /* 0x000fd0000000010c */
[----:B------:R-:W-:Y:S01]  /*0a80*/  DFMA R14, R12, R14, R12 ;  /* 0x0000000e0c0e722b */ /* 0x000fe2000000000c */
[----:B--2---:R-:W0:Y:S01]  /*0a90*/  F2F.F64.F32 R6, R19 ;  /* 0x0000001300067310 */ /* 0x004e220000201800 */
[----:B---3--:R-:W-:-:S07]  /*0aa0*/  FADD R3, -R3, R18 ;  /* 0x0000001203037221 */ /* 0x008fce0000000100 */
[----:B------:R-:W1:Y:S01]  /*0ab0*/  F2F.F64.F32 R2, R3 ;  /* 0x0000000300027310 */ /* 0x000e620000201800 */
[----:B0-----:R-:W-:Y:S01]  /*0ac0*/  DMUL R10, R14, R6 ;  /* 0x000000060e0a7228 */ /* 0x001fe20000000000 */
[----:B------:R-:W-:-:S07]  /*0ad0*/  FSETP.GEU.AND P1, PT, |R7|, 6.5827683646048100446e-37, PT ;  /* 0x036000000700780b */ /* 0x000fce0003f2e200 */
[----:B------:R-:W-:-:S08]  /*0ae0*/  DFMA R12, -R8, R10, R6 ;  /* 0x0000000a080c722b */ /* 0x000fd00000000106 */
[----:B------:R-:W-:-:S10]  /*0af0*/  DFMA R4, R14, R12, R10 ;  /* 0x0000000c0e04722b */ /* 0x000fd4000000000a */
[----:B------:R-:W-:-:S05]  /*0b00*/  FFMA R0, RZ, R9, R5 ;  /* 0x00000009ff007223 */ /* 0x000fca0000000005 */
[----:B------:R-:W-:-:S13]  /*0b10*/  FSETP.GT.AND P0, PT, |R0|, 1.469367938527859385e-39, PT ;  /* 0x001000000000780b */ /* 0x000fda0003f04200 */
[----:B-1----:R-:W-:Y:S05]  /*0b20*/  @P0 BRA P1, `(.L_x_18) ;  /* 0x0000000000200947 */ /* 0x002fea0000800000 */
[----:B------:R-:W-:Y:S01]  /*0b30*/  IMAD.MOV.U32 R10, RZ, RZ, R6 ;  /* 0x000000ffff0a7224 */ /* 0x000fe200078e0006 */
[----:B------:R-:W-:Y:S01]  /*0b40*/  MOV R0, 0xb90 ;  /* 0x00000b9000007802 */ /* 0x000fe20000000f00 */
[----:B------:R-:W-:Y:S02]  /*0b50*/  IMAD.MOV.U32 R11, RZ, RZ, R7 ;  /* 0x000000ffff0b7224 */ /* 0x000fe400078e0007 */
[----:B------:R-:W-:Y:S02]  /*0b60*/  IMAD.MOV.U32 R12, RZ, RZ, R8 ;  /* 0x000000ffff0c7224 */ /* 0x000fe400078e0008 */
[----:B------:R-:W-:-:S07]  /*0b70*/  IMAD.MOV.U32 R13, RZ, RZ, R9 ;  /* 0x000000ffff0d7224 */ /* 0x000fce00078e0009 */
[----:B------:R-:W-:Y:S05]  /*0b80*/  CALL.REL.NOINC `($__internal_0_$__cuda_sm20_div_rn_f64_full) ;  /* 0x0000000000287944 */ /* 0x000fea0003c00000 */
[----:B------:R-:W-:Y:S02]  /*0b90*/  IMAD.MOV.U32 R4, RZ, RZ, R10 ;  /* 0x000000ffff047224 */ /* 0x000fe400078e000a */
[----:B------:R-:W-:-:S07]  /*0ba0*/  IMAD.MOV.U32 R5, RZ, RZ, R11 ;  /* 0x000000ffff057224 */ /* 0x000fce00078e000b */
.L_x_18:
[----:B------:R-:W-:Y:S05]  /*0bb0*/  BSYNC.RECONVERGENT B0 ;  /* 0x0000000000007941 */ /* 0x000fea0003800200 */
.L_x_17:
[----:B------:R-:W2:Y:S02]  /*0bc0*/  LDG.E R6, desc[UR8][R16.64+0x4] ;  /* 0x0000040810067981 */ /* 0x000ea4000c1e1900 */
[----:B--2---:R-:W0:Y:S02]  /*0bd0*/  F2F.F64.F32 R6, R6 ;  /* 0x0000000600067310 */ /* 0x004e240000201800 */
[----:B0-----:R-:W-:-:S10]  /*0be0*/  DFMA R2, R2, R4, R6 ;  /* 0x000000040202722b */ /* 0x001fd40000000006 */
[----:B------:R-:W0:Y:S02]  /*0bf0*/  F2F.F32.F64 R3, R2 ;  /* 0x0000000200037310 */ /* 0x000e240000301000 */
[----:B0-----:R-:W-:Y:S01]  /*0c00*/  STG.E desc[UR8][R16.64+0x4], R3 ;  /* 0x0000040310007986 */ /* 0x001fe2000c101908 */
[----:B------:R-:W-:Y:S06]  /*0c10*/  BAR.SYNC.DEFER_BLOCKING 0x0 ;  /* 0x0000000000007b1d */ /* 0x000fec0000010000 */
[----:B------:R-:W-:Y:S05]  /*0c20*/  EXIT ;  /* 0x000000000000794d */ /* 0x000fea0003800000 */
        .weak           $__internal_0_$__cuda_sm20_div_rn_f64_full
        .type           $__internal_0_$__cuda_sm20_div_rn_f64_full,@function
        .size           $__internal_0_$__cuda_sm20_div_rn_f64_full,($__internal_1_$__cuda_sm20_sqrt_rn_f32_slowpath - $__internal_0_$__cuda_sm20_div_rn_f64_full)
$__internal_0_$__cuda_sm20_div_rn_f64_full:
[C---:B------:R-:W-:Y:S01]  /*0c30*/  FSETP.GEU.AND P0, PT, |R13|.reuse, 1.469367938527859385e-39, PT ;  /* 0x001000000d00780b */ /* 0x040fe20003f0e200 */
[----:B------:R-:W-:Y:S01]  /*0c40*/  IMAD.MOV.U32 R18, RZ, RZ, 0x1 ;  /* 0x00000001ff127424 */ /* 0x000fe200078e00ff */
[----:B------:R-:W-:Y:S01]  /*0c50*/  LOP3.LUT R14, R13, 0x800fffff, RZ, 0xc0, !PT ;  /* 0x800fffff0d0e7812 */ /* 0x000fe200078ec0ff */
[----:B------:R-:W-:Y:S01]  /*0c60*/  BSSY.RECONVERGENT B1, `(.L_x_19) ;  /* 0x0000054000017945 */ /* 0x000fe20003800200 */
[C---:B------:R-:W-:Y:S02]  /*0c70*/  FSETP.GEU.AND P2, PT, |R11|.reuse, 1.469367938527859385e-39, PT ;  /* 0x001000000b00780b */ /* 0x040fe40003f4e200 */
[----:B------:R-:W-:Y:S01]  /*0c80*/  LOP3.LUT R15, R14, 0x3ff00000, RZ, 0xfc, !PT ;  /* 0x3ff000000e0f7812 */ /* 0x000fe200078efcff */
[----:B------:R-:W-:Y:S01]  /*0c90*/  IMAD.MOV.U32 R14, RZ, RZ, R12 ;  /* 0x000000ffff0e7224 */ /* 0x000fe200078e000c */
[----:B------:R-:W-:Y:S02]  /*0ca0*/  LOP3.LUT R6, R11, 0x7ff00000, RZ, 0xc0, !PT ;  /* 0x7ff000000b067812 */ /* 0x000fe400078ec0ff */
[----:B------:R-:W-:-:S03]  /*0cb0*/  LOP3.LUT R27, R13, 0x7ff00000, RZ, 0xc0, !PT ;  /* 0x7ff000000d1b7812 */ /* 0x000fc600078ec0ff */
[----:B------:R-:W-:Y:S01]  /*0cc0*/  @!P0 DMUL R14, R12, 8.98846567431157953865e+307 ;  /* 0x7fe000000c0e8828 */ /* 0x000fe20000000000 */
[----:B------:R-:W-:-:S03]  /*0cd0*/  ISETP.GE.U32.AND P1, PT, R6, R27, PT ;  /* 0x0000001b0600720c */ /* 0x000fc60003f26070 */
[----:B------:R-:W-:Y:S02]  /*0ce0*/  @!P2 LOP3.LUT R7, R13, 0x7ff00000, RZ, 0xc0, !PT ;  /* 0x7ff000000d07a812 */ /* 0x000fe400078ec0ff */
[----:B------:R-:W0:Y:S02]  /*0cf0*/  MUFU.RCP64H R19, R15 ;  /* 0x0000000f00137308 */ /* 0x000e240000001800 */
[----:B------:R-:W-:Y:S01]  /*0d00*/  @!P2 ISETP.GE.U32.AND P3, PT, R6, R7, PT ;  /* 0x000000070600a20c */ /* 0x000fe20003f66070 */
[----:B------:R-:W-:Y:S01]  /*0d10*/  IMAD.MOV.U32 R7, RZ, RZ, 0x1ca00000 ;  /* 0x1ca00000ff077424 */ /* 0x000fe200078e00ff */
[----:B------:R-:W-:-:S04]  /*0d20*/  @!P0 LOP3.LUT R27, R15, 0x7ff00000, RZ, 0xc0, !PT ;  /* 0x7ff000000f1b8812 */ /* 0x000fc800078ec0ff */
[----:B------:R-:W-:-:S04]  /*0d30*/  @!P2 SEL R21, R7, 0x63400000, !P3 ;  /* 0x634000000715a807 */ /* 0x000fc80005800000 */
[----:B------:R-:W-:-:S04]  /*0d40*/  @!P2 LOP3.LUT R24, R21, 0x80000000, R11, 0xf8, !PT ;  /* 0x800000001518a812 */ /* 0x000fc800078ef80b */
[----:B------:R-:W-:Y:S01]  /*0d50*/  @!P2 LOP3.LUT R25, R24, 0x100000, RZ, 0xfc, !PT ;  /* 0x001000001819a812 */ /* 0x000fe200078efcff */
[----:B0-----:R-:W-:Y:S01]  /*0d60*/  DFMA R22, R18, -R14, 1 ;  /* 0x3ff000001216742b */ /* 0x001fe2000000080e */
[----:B------:R-:W-:-:S07]  /*0d70*/  @!P2 IMAD.MOV.U32 R24, RZ, RZ, RZ ;  /* 0x000000ffff18a224 */ /* 0x000fce00078e00ff */
[----:B------:R-:W-:-:S08]  /*0d80*/  DFMA R22, R22, R22, R22 ;  /* 0x000000161616722b */ /* 0x000fd00000000016 */
[----:B------:R-:W-:Y:S01]  /*0d90*/  DFMA R22, R18, R22, R18 ;  /* 0x000000161216722b */ /* 0x000fe20000000012 */
[----:B------:R-:W-:Y:S01]  /*0da0*/  SEL R19, R7, 0x63400000, !P1 ;  /* 0x6340000007137807 */ /* 0x000fe20004800000 */
[----:B------:R-:W-:-:S03]  /*0db0*/  IMAD.MOV.U32 R18, RZ, RZ, R10 ;  /* 0x000000ffff127224 */ /* 0x000fc600078e000a */
[----:B------:R-:W-:-:S03]  /*0dc0*/  LOP3.LUT R19, R19, 0x800fffff, R11, 0xf8, !PT ;  /* 0x800fffff13137812 */ /* 0x000fc600078ef80b */
[----:B------:R-:W-:-:S03]  /*0dd0*/  DFMA R20, R22, -R14, 1 ;  /* 0x3ff000001614742b */ /* 0x000fc6000000080e */
[----:B------:R-:W-:-:S05]  /*0de0*/  @!P2 DFMA R18, R18, 2, -R24 ;  /* 0x400000001212a82b */ /* 0x000fca0000000818 */
[----:B------:R-:W-:-:S08]  /*0df0*/  DFMA R20, R22, R20, R22 ;  /* 0x000000141614722b */ /* 0x000fd00000000016 */
[----:B------:R-:W-:-:S08]  /*0e00*/  DMUL R22, R20, R18 ;  /* 0x0000001214167228 */ /* 0x000fd00000000000 */
[----:B------:R-:W-:-:S08]  /*0e10*/  DFMA R24, R22, -R14, R18 ;  /* 0x8000000e1618722b */ /* 0x000fd00000000012 */
[----:B------:R-:W-:Y:S01]  /*0e20*/  DFMA R24, R20, R24, R22 ;  /* 0x000000181418722b */ /* 0x000fe20000000016 */
[----:B------:R-:W-:Y:S01]  /*0e30*/  IMAD.MOV.U32 R20, RZ, RZ, R6 ;  /* 0x000000ffff147224 */ /* 0x000fe200078e0006 */
[----:B------:R-:W-:Y:S01]  /*0e40*/  @!P2 LOP3.LUT R20, R19, 0x7ff00000, RZ, 0xc0, !PT ;  /* 0x7ff000001314a812 */ /* 0x000fe200078ec0ff */
[----:B------:R-:W-:-:S04]  /*0e50*/  VIADD R22, R27, 0xffffffff ;  /* 0xffffffff1b167836 */ /* 0x000fc80000000000 */
[----:B------:R-:W-:-:S05]  /*0e60*/  VIADD R21, R20, 0xffffffff ;  /* 0xffffffff14157836 */ /* 0x000fca0000000000 */
[----:B------:R-:W-:-:S04]  /*0e70*/  ISETP.GT.U32.AND P0, PT, R21, 0x7feffffe, PT ;  /* 0x7feffffe1500780c */ /* 0x000fc80003f04070 */
[----:B------:R-:W-:-:S13]  /*0e80*/  ISETP.GT.U32.OR P0, PT, R22, 0x7feffffe, P0 ;  /* 0x7feffffe1600780c */ /* 0x000fda0000704470 */
[----:B------:R-:W-:Y:S05]  /*0e90*/  @P0 BRA `(.L_x_20) ;  /* 0x00000000006c0947 */ /* 0x000fea0003800000 */
[----:B------:R-:W-:-:S04]  /*0ea0*/  LOP3.LUT R11, R13, 0x7ff00000, RZ, 0xc0, !PT ;  /* 0x7ff000000d0b7812 */ /* 0x000fc800078ec0ff */
[CC--:B------:R-:W-:Y:S02]  /*0eb0*/  VIADDMNMX R10, R6.reuse, -R11.reuse, 0xb9600000, !PT ;  /* 0xb9600000060a7446 */ /* 0x0c0fe4000780090b */
[----:B------:R-:W-:Y:S02]  /*0ec0*/  ISETP.GE.U32.AND P0, PT, R6, R11, PT ;  /* 0x0000000b0600720c */ /* 0x000fe40003f06070 */
[----:B------:R-:W-:Y:S02]  /*0ed0*/  VIMNMX R10, PT, PT, R10, 0x46a00000, PT ;  /* 0x46a000000a0a7848 */ /* 0x000fe40003fe0100 */
[----:B------:R-:W-:-:S05]  /*0ee0*/  SEL R7, R7, 0x63400000, !P0 ;  /* 0x6340000007077807 */ /* 0x000fca0004000000 */
[----:B------:R-:W-:Y:S02]  /*0ef0*/  IMAD.IADD R20, R10, 0x1, -R7 ;  /* 0x000000010a147824 */ /* 0x000fe400078e0a07 */
[----:B------:R-:W-:Y:S02]  /*0f00*/  IMAD.MOV.U32 R10, RZ, RZ, RZ ;  /* 0x000000ffff0a7224 */ /* 0x000fe400078e00ff */
[----:B------:R-:W-:-:S06]  /*0f10*/  VIADD R11, R20, 0x7fe00000 ;  /* 0x7fe00000140b7836 */ /* 0x000fcc0000000000 */
[----:B------:R-:W-:-:S10]  /*0f20*/  DMUL R6, R24, R10 ;  /* 0x0000000a18067228 */ /* 0x000fd40000000000 */
[----:B------:R-:W-:-:S13]  /*0f30*/  FSETP.GTU.AND P0, PT, |R7|, 1.469367938527859385e-39, PT ;  /* 0x001000000700780b */ /* 0x000fda0003f0c200 */
[----:B------:R-:W-:Y:S05]  /*0f40*/  @P0 BRA `(.L_x_21) ;  /* 0x0000000000940947 */ /* 0x000fea0003800000 */
[----:B------:R-:W-:-:S06]  /*0f50*/  DFMA R14, R24, -R14, R18 ;  /* 0x8000000e180e722b */ /* 0x000fcc0000000012 */
[----:B------:R-:W-:-:S04]  /*0f60*/  IMAD.MOV.U32 R14, RZ, RZ, RZ ;  /* 0x000000ffff0e7224 */ /* 0x000fc800078e00ff */
[C---:B------:R-:W-:Y:S02]  /*0f70*/  FSETP.NEU.AND P0, PT, R15.reuse, RZ, PT ;  /* 0x000000ff0f00720b */ /* 0x040fe40003f0d000 */
[----:B------:R-:W-:-:S04]  /*0f80*/  LOP3.LUT R13, R15, 0x80000000, R13, 0x48, !PT ;  /* 0x800000000f0d7812 */ /* 0x000fc800078e480d */
[----:B------:R-:W-:-:S07]  /*0f90*/  LOP3.LUT R15, R13, R11, RZ, 0xfc, !PT ;  /* 0x0000000b0d0f7212 */ /* 0x000fce00078efcff */
[----:B------:R-:W-:Y:S05]  /*0fa0*/  @!P0 BRA `(.L_x_21) ;  /* 0x00000000007c8947 */ /* 0x000fea0003800000 */
[----:B------:R-:W-:Y:S01]  /*0fb0*/  IMAD.MOV R11, RZ, RZ, -R20 ;  /* 0x000000ffff0b7224 */ /* 0x000fe200078e0a14 */
[----:B------:R-:W-:Y:S01]  /*0fc0*/  DMUL.RP R14, R24, R14 ;  /* 0x0000000e180e7228 */ /* 0x000fe20000008000 */
[----:B------:R-:W-:-:S06]  /*0fd0*/  IMAD.MOV.U32 R10, RZ, RZ, RZ ;  /* 0x000000ffff0a7224 */ /* 0x000fcc00078e00ff */
[----:B------:R-:W-:-:S03]  /*0fe0*/  DFMA R10, R6, -R10, R24 ;  /* 0x8000000a060a722b */ /* 0x000fc60000000018 */
[----:B------:R-:W-:-:S03]  /*0ff0*/  LOP3.LUT R13, R15, R13, RZ, 0x3c, !PT ;  /* 0x0000000d0f0d7212 */ /* 0x000fc600078e3cff */
[----:B------:R-:W-:-:S04]  /*1000*/  IADD3 R10, PT, PT, -R20, -0x43300000, RZ ;  /* 0xbcd00000140a7810 */ /* 0x000fc80007ffe1ff */
[----:B------:R-:W-:-:S04]  /*1010*/  FSETP.NEU.AND P0, PT, |R11|, R10, PT ;  /* 0x0000000a0b00720b */ /* 0x000fc80003f0d200 */
[----:B------:R-:W-:Y:S02]  /*1020*/  FSEL R6, R14, R6, !P0 ;  /* 0x000000060e067208 */ /* 0x000fe40004000000 */
[----:B------:R-:W-:Y:S01]  /*1030*/  FSEL R7, R13, R7, !P0 ;  /* 0x000000070d077208 */ /* 0x000fe20004000000 */
[----:B------:R-:W-:Y:S06]  /*1040*/  BRA `(.L_x_21) ;  /* 0x0000000000547947 */ /* 0x000fec0003800000 */
.L_x_20:
[----:B------:R-:W-:-:S14]  /*1050*/  DSETP.NAN.AND P0, PT, R10, R10, PT ;  /* 0x0000000a0a00722a */ /* 0x000fdc0003f08000 */
[----:B------:R-:W-:Y:S05]  /*1060*/  @P0 BRA `(.L_x_22) ;  /* 0x0000000000440947 */ /* 0x000fea0003800000 */
[----:B------:R-:W-:-:S14]  /*1070*/  DSETP.NAN.AND P0, PT, R12, R12, PT ;  /* 0x0000000c0c00722a */ /* 0x000fdc0003f08000 */
[----:B------:R-:W-:Y:S05]  /*1080*/  @P0 BRA `(.L_x_23) ;  /* 0x0000000000300947 */ /* 0x000fea0003800000 */
[----:B------:R-:W-:Y:S01]  /*1090*/  ISETP.NE.AND P0, PT, R20, R27, PT ;  /* 0x0000001b1400720c */ /* 0x000fe20003f05270 */
[----:B------:R-:W-:Y:S02]  /*10a0*/  IMAD.MOV.U32 R6, RZ, RZ, 0x0 ;  /* 0x00000000ff067424 */ /* 0x000fe400078e00ff */
[----:B------:R-:W-:-:S10]  /*10b0*/  IMAD.MOV.U32 R7, RZ, RZ, -0x80000 ;  /* 0xfff80000ff077424 */ /* 0x000fd400078e00ff */
[----:B------:R-:W-:Y:S05]  /*10c0*/  @!P0 BRA `(.L_x_21) ;  /* 0x0000000000348947 */ /* 0x000fea0003800000 */
[----:B------:R-:W-:Y:S02]  /*10d0*/  ISETP.NE.AND P0, PT, R20, 0x7ff00000, PT ;  /* 0x7ff000001400780c */ /* 0x000fe40003f05270 */
[----:B------:R-:W-:Y:S02]  /*10e0*/  LOP3.LUT R7, R11, 0x80000000, R13, 0x48, !PT ;  /* 0x800000000b077812 */ /* 0x000fe400078e480d */
[----:B------:R-:W-:-:S13]  /*10f0*/  ISETP.EQ.OR P0, PT, R27, RZ, !P0 ;  /* 0x000000ff1b00720c */ /* 0x000fda0004702670 */
[----:B------:R-:W-:Y:S01]  /*1100*/  @P0 LOP3.LUT R10, R7, 0x7ff00000, RZ, 0xfc, !PT ;  /* 0x7ff00000070a0812 */ /* 0x000fe200078efcff */
[----:B------:R-:W-:Y:S02]  /*1110*/  @!P0 IMAD.MOV.U32 R6, RZ, RZ, RZ ;  /* 0x000000ffff068224 */ /* 0x000fe400078e00ff */
[----:B------:R-:W-:Y:S02]  /*1120*/  @P0 IMAD.MOV.U32 R6, RZ, RZ, RZ ;  /* 0x000000ffff060224 */ /* 0x000fe400078e00ff */
[----:B------:R-:W-:Y:S01]  /*1130*/  @P0 IMAD.MOV.U32 R7, RZ, RZ, R10 ;  /* 0x000000ffff070224 */ /* 0x000fe200078e000a */
[----:B------:R-:W-:Y:S06]  /*1140*/  BRA `(.L_x_21) ;  /* 0x0000000000147947 */ /* 0x000fec0003800000 */
.L_x_23:
[----:B------:R-:W-:Y:S01]  /*1150*/  LOP3.LUT R7, R13, 0x80000, RZ, 0xfc, !PT ;  /* 0x000800000d077812 */ /* 0x000fe200078efcff */
[----:B------:R-:W-:Y:S01]  /*1160*/  IMAD.MOV.U32 R6, RZ, RZ, R12 ;  /* 0x000000ffff067224 */ /* 0x000fe200078e000c */
[----:B------:R-:W-:Y:S06]  /*1170*/  BRA `(.L_x_21) ;  /* 0x0000000000087947 */ /* 0x000fec0003800000 */
.L_x_22:
[----:B------:R-:W-:Y:S01]  /*1180*/  LOP3.LUT R7, R11, 0x80000, RZ, 0xfc, !PT ;  /* 0x000800000b077812 */ /* 0x000fe200078efcff */
[----:B------:R-:W-:-:S07]  /*1190*/  IMAD.MOV.U32 R6, RZ, RZ, R10 ;  /* 0x000000ffff067224 */ /* 0x000fce00078e000a */
.L_x_21:
[----:B------:R-:W-:Y:S05]  /*11a0*/  BSYNC.RECONVERGENT B1 ;  /* 0x0000000000017941 */ /* 0x000fea0003800200 */
.L_x_19:
[----:B------:R-:W-:Y:S02]  /*11b0*/  IMAD.MOV.U32 R10, RZ, RZ, R6 ;  /* 0x000000ffff0a7224 */ /* 0x000fe400078e0006 */
[----:B------:R-:W-:Y:S02]  /*11c0*/  IMAD.MOV.U32 R11, RZ, RZ, R7 ;  /* 0x000000ffff0b7224 */ /* 0x000fe400078e0007 */
[----:B------:R-:W-:Y:S02]  /*11d0*/  IMAD.MOV.U32 R6, RZ, RZ, R0 ;  /* 0x000000ffff067224 */ /* 0x000fe400078e0000 */
[----:B------:R-:W-:-:S04]  /*11e0*/  IMAD.MOV.U32 R7, RZ, RZ, 0x0 ;  /* 0x00000000ff077424 */ /* 0x000fc800078e00ff */
[----:B------:R-:W-:Y:S05]  /*11f0*/  RET.REL.NODEC R6 `(_Z10find_forceiP8particleP3veci) ;  /* 0xffffffec06807950 */ /* 0x000fea0003c3ffff */
        .weak           $__internal_1_$__cuda_sm20_sqrt_rn_f32_slowpath
        .type           $__internal_1_$__cuda_sm20_sqrt_rn_f32_slowpath,@function
        .size           $__internal_1_$__cuda_sm20_sqrt_rn_f32_slowpath,($_Z10find_forceiP8particleP3veci$__internal_accurate_pow - $__internal_1_$__cuda_sm20_sqrt_rn_f32_slowpath)
$__internal_1_$__cuda_sm20_sqrt_rn_f32_slowpath:
[----:B------:R-:W-:-:S13]  /*1200*/  LOP3.LUT P0, RZ, R6, 0x7fffffff, RZ, 0xc0, !PT ;  /* 0x7fffffff06ff7812 */ /* 0x000fda000780c0ff */
[----:B------:R-:W-:Y:S05]  /*1210*/  @!P0 BRA `(.L_x_24) ;  /* 0x0000000000448947 */ /* 0x000fea0003800000 */
[----:B------:R-:W-:Y:S01]  /*1220*/  FSETP.GEU.FTZ.AND P0, PT, R6, RZ, PT ;  /* 0x000000ff0600720b */ /* 0x000fe20003f1e000 */
[----:B------:R-:W-:-:S12]  /*1230*/  IMAD.MOV.U32 R0, RZ, RZ, R6 ;  /* 0x000000ffff007224 */ /* 0x000fd800078e0006 */
[----:B------:R-:W-:Y:S01]  /*1240*/  @!P0 IMAD.MOV.U32 R6, RZ, RZ, 0x7fffffff ;  /* 0x7fffffffff068424 */ /* 0x000fe200078e00ff */
[----:B------:R-:W-:Y:S06]  /*1250*/  @!P0 BRA `(.L_x_24) ;  /* 0x0000000000348947 */ /* 0x000fec0003800000 */
[----:B------:R-:W-:-:S13]  /*1260*/  FSETP.GTU.FTZ.AND P0, PT, |R0|, +INF , PT ;  /* 0x7f8000000000780b */ /* 0x000fda0003f1c200 */
[----:B------:R-:W-:Y:S01]  /*1270*/  @P0 FADD.FTZ R6, R0, 1 ;  /* 0x3f80000000060421 */ /* 0x000fe20000010000 */
[----:B------:R-:W-:Y:S06]  /*1280*/  @P0 BRA `(.L_x_24) ;  /* 0x0000000000280947 */ /* 0x000fec0003800000 */
[----:B------:R-:W-:-:S13]  /*1290*/  FSETP.NEU.FTZ.AND P0, PT, |R0|, +INF , PT ;  /* 0x7f8000000000780b */ /* 0x000fda0003f1d200 */
[----:B------:R-:W-:-:S04]  /*12a0*/  @P0 FFMA R7, R0, 1.84467440737095516160e+19, RZ ;  /* 0x5f80000000070823 */ /* 0x000fc800000000ff */
[----:B------:R-:W0:Y:S02]  /*12b0*/  @P0 MUFU.RSQ R6, R7 ;  /* 0x0000000700060308 */ /* 0x000e240000001400 */
[----:B0-----:R-:W-:Y:S01]  /*12c0*/  @P0 FMUL.FTZ R8, R7, R6 ;  /* 0x0000000607080220 */ /* 0x001fe20000410000 */
[----:B------:R-:W-:Y:S01]  /*12d0*/  @P0 FMUL.FTZ R10, R6, 0.5 ;  /* 0x3f000000060a0820 */ /* 0x000fe20000410000 */
[----:B------:R-:W-:Y:S02]  /*12e0*/  @!P0 IMAD.MOV.U32 R6, RZ, RZ, R0 ;  /* 0x000000ffff068224 */ /* 0x000fe400078e0000 */
[----:B------:R-:W-:-:S04]  /*12f0*/  @P0 FADD.FTZ R9, -R8, -RZ ;  /* 0x800000ff08090221 */ /* 0x000fc80000010100 */
[----:B------:R-:W-:-:S04]  /*1300*/  @P0 FFMA R9, R8, R9, R7 ;  /* 0x0000000908090223 */ /* 0x000fc80000000007 */
[----:B------:R-:W-:-:S04]  /*1310*/  @P0 FFMA R9, R9, R10, R8 ;  /* 0x0000000a09090223 */ /* 0x000fc80000000008 */
[----:B------:R-:W-:-:S07]  /*1320*/  @P0 FMUL.FTZ R6, R9, 2.3283064365386962891e-10 ;  /* 0x2f80000009060820 */ /* 0x000fce0000410000 */
.L_x_24:
[----:B------:R-:W-:Y:S02]  /*1330*/  IMAD.MOV.U32 R26, RZ, RZ, R6 ;  /* 0x000000ffff1a7224 */ /* 0x000fe400078e0006 */
[----:B------:R-:W-:Y:S02]  /*1340*/  IMAD.MOV.U32 R6, RZ, RZ, R11 ;  /* 0x000000ffff067224 */ /* 0x000fe400078e000b */
[----:B------:R-:W-:-:S04]  /*1350*/  IMAD.MOV.U32 R7, RZ, RZ, 0x0 ;  /* 0x00000000ff077424 */ /* 0x000fc800078e00ff */
[----:B------:R-:W-:Y:S05]  /*1360*/  RET.REL.NODEC R6 `(_Z10find_forceiP8particleP3veci) ;  /* 0xffffffec06247950 */ /* 0x000fea0003c3ffff */
        .type           $_Z10find_forceiP8particleP3veci$__internal_accurate_pow,@function
        .size           $_Z10find_forceiP8particleP3veci$__internal_accurate_pow,(.L_x_29 - $_Z10find_forceiP8particleP3veci$__internal_accurate_pow)
$_Z10find_forceiP8particleP3veci$__internal_accurate_pow:
[----:B------:R-:W-:Y:S01]  /*1370*/  ISETP.GT.U32.AND P0, PT, R21, 0xfffff, PT ;  /* 0x000fffff1500780c */ /* 0x000fe20003f04070 */
[----:B------:R-:W-:Y:S01]  /*1380*/  IMAD.MOV.U32 R10, RZ, RZ, R21 ;  /* 0x000000ffff0a7224 */ /* 0x000fe200078e0015 */
[----:B------:R-:W-:Y:S01]  /*1390*/  UMOV UR6, 0x7d2cafe2 ;  /* 0x7d2cafe200067882 */ /* 0x000fe20000000000 */
[----:B------:R-:W-:Y:S01]  /*13a0*/  IMAD.MOV.U32 R12, RZ, RZ, R20 ;  /* 0x000000ffff0c7224 */ /* 0x000fe200078e0014 */
[----:B------:R-:W-:Y:S01]  /*13b0*/  UMOV UR7, 0x3eb0f5ff ;  /* 0x3eb0f5ff00077882 */ /* 0x000fe20000000000 */
[----:B------:R-:W-:Y:S01]  /*13c0*/  IMAD.MOV.U32 R14, RZ, RZ, 0x41ad3b5a ;  /* 0x41ad3b5aff0e7424 */ /* 0x000fe200078e00ff */
[----:B------:R-:W-:Y:S01]  /*13d0*/  UMOV UR10, 0xfefa39ef ;  /* 0xfefa39ef000a7882 */ /* 0x000fe20000000000 */
[----:B------:R-:W-:Y:S01]  /*13e0*/  IMAD.MOV.U32 R15, RZ, RZ, 0x3ed0f5d2 ;  /* 0x3ed0f5d2ff0f7424 */ /* 0x000fe200078e00ff */
[----:B------:R-:W-:-:S05]  /*13f0*/  UMOV UR11, 0x3fe62e42 ;  /* 0x3fe62e42000b7882 */ /* 0x000fca0000000000 */
[----:B------:R-:W-:-:S10]  /*1400*/  @!P0 DMUL R8, R20, 1.80143985094819840000e+16 ;  /* 0x4350000014088828 */ /* 0x000fd40000000000 */
[----:B------:R-:W-:Y:S02]  /*1410*/  @!P0 IMAD.MOV.U32 R10, RZ, RZ, R9 ;  /* 0x000000ffff0a8224 */ /* 0x000fe400078e0009 */
[----:B------:R-:W-:Y:S01]  /*1420*/  @!P0 IMAD.MOV.U32 R12, RZ, RZ, R8 ;  /* 0x000000ffff0c8224 */ /* 0x000fe200078e0008 */
[----:B------:R-:W-:Y:S02]  /*1430*/  SHF.R.U32.HI R8, RZ, 0x14, R21 ;  /* 0x00000014ff087819 */ /* 0x000fe40000011615 */
[----:B------:R-:W-:Y:S02]  /*1440*/  LOP3.LUT R10, R10, 0x800fffff, RZ, 0xc0, !PT ;  /* 0x800fffff0a0a7812 */ /* 0x000fe400078ec0ff */
[----:B------:R-:W-:Y:S02]  /*1450*/  @!P0 LEA.HI R8, R9, 0xffffffca, RZ, 0xc ;  /* 0xffffffca09088811 */ /* 0x000fe400078f60ff */
[----:B------:R-:W-:Y:S01]  /*1460*/  LOP3.LUT R13, R10, 0x3ff00000, RZ, 0xfc, !PT ;  /* 0x3ff000000a0d7812 */ /* 0x000fe200078efcff */
[----:B------:R-:W-:-:S02]  /*1470*/  IMAD.MOV.U32 R10, RZ, RZ, RZ ;  /* 0x000000ffff0a7224 */ /* 0x000fc400078e00ff */
[----:B------:R-:W-:Y:S01]  /*1480*/  VIADD R9, R8, 0xfffffc01 ;  /* 0xfffffc0108097836 */ /* 0x000fe20000000000 */
[----:B------:R-:W-:-:S13]  /*1490*/  ISETP.GE.U32.AND P1, PT, R13, 0x3ff6a09f, PT ;  /* 0x3ff6a09f0d00780c */ /* 0x000fda0003f26070 */
[----:B------:R-:W-:Y:S02]  /*14a0*/  @P1 VIADD R11, R13, 0xfff00000 ;  /* 0xfff000000d0b1836 */ /* 0x000fe40000000000 */
[----:B------:R-:W-:Y:S02]  /*14b0*/  @P1 VIADD R9, R8, 0xfffffc02 ;  /* 0xfffffc0208091836 */ /* 0x000fe40000000000 */
[----:B------:R-:W-:-:S06]  /*14c0*/  @P1 IMAD.MOV.U32 R13, RZ, RZ, R11 ;  /* 0x000000ffff0d1224 */ /* 0x000fcc00078e000b */
[C---:B------:R-:W-:Y:S02]  /*14d0*/  DADD R18, R12.reuse, 1 ;  /* 0x3ff000000c127429 */ /* 0x040fe40000000000 */
[----:B------:R-:W-:-:S04]  /*14e0*/  DADD R12, R12, -1 ;  /* 0xbff000000c0c7429 */ /* 0x000fc80000000000 */
[----:B------:R-:W0:Y:S02]  /*14f0*/  MUFU.RCP64H R11, R19 ;  /* 0x00000013000b7308 */ /* 0x000e240000001800 */
[----:B0-----:R-:W-:-:S08]  /*1500*/  DFMA R16, -R18, R10, 1 ;  /* 0x3ff000001210742b */ /* 0x001fd0000000010a */
[----:B------:R-:W-:-:S08]  /*1510*/  DFMA R16, R16, R16, R16 ;  /* 0x000000101010722b */ /* 0x000fd00000000010 */
[----:B------:R-:W-:-:S08]  /*1520*/  DFMA R16, R10, R16, R10 ;  /* 0x000000100a10722b */ /* 0x000fd0000000000a */
[----:B------:R-:W-:-:S08]  /*1530*/  DMUL R10, R12, R16 ;  /* 0x000000100c0a7228 */ /* 0x000fd00000000000 */
[----:B------:R-:W-:-:S08]  /*1540*/  DFMA R10, R12, R16, R10 ;  /* 0x000000100c0a722b */ /* 0x000fd0000000000a */
[----:B------:R-:W-:-:S08]  /*1550*/  DMUL R24, R10, R10 ;  /* 0x0000000a0a187228 */ /* 0x000fd00000000000 */
[----:B------:R-:W-:Y:S01]  /*1560*/  DFMA R14, R24, UR6, R14 ;  /* 0x00000006180e7c2b */ /* 0x000fe2000800000e */
[----:B------:R-:W-:Y:S01]  /*1570*/  UMOV UR6, 0x75488a3f ;  /* 0x75488a3f00067882 */ /* 0x000fe20000000000 */
[----:B------:R-:W-:-:S06]  /*1580*/  UMOV UR7, 0x3ef3b20a ;  /* 0x3ef3b20a00077882 */ /* 0x000fcc0000000000 */
[----:B------:R-:W-:Y:S01]  /*1590*/  DFMA R22, R24, R14, UR6 ;  /* 0x0000000618167e2b */ /* 0x000fe2000800000e */
[----:B------:R-:W-:Y:S01]  /*15a0*/  UMOV UR6, 0xe4faecd5 ;  /* 0xe4faecd500067882 */ /* 0x000fe20000000000 */
[----:B------:R-:W-:Y:S01]  /*15b0*/  UMOV UR7, 0x3f1745cd ;  /* 0x3f1745cd00077882 */ /* 0x000fe20000000000 */
[----:B------:R-:W-:-:S05]  /*15c0*/  DADD R14, R12, -R10 ;  /* 0x000000000c0e7229 */ /* 0x000fca000000080a */
[----:B------:R-:W-:Y:S01]  /*15d0*/  DFMA R22, R24, R22, UR6 ;  /* 0x0000000618167e2b */ /* 0x000fe20008000016 */
[----:B------:R-:W-:Y:S01]  /*15e0*/  UMOV UR6, 0x258a578b ;  /* 0x258a578b00067882 */ /* 0x000fe20000000000 */
[----:B------:R-:W-:Y:S01]  /*15f0*/  UMOV UR7, 0x3f3c71c7 ;  /* 0x3f3c71c700077882 */ /* 0x000fe20000000000 */
[----:B------:R-:W-:-:S05]  /*1600*/  DADD R14, R14, R14 ;  /* 0x000000000e0e7229 */ /* 0x000fca000000000e */
[----:B------:R-:W-:Y:S01]  /*1610*/  DFMA R22, R24, R22, UR6 ;  /* 0x0000000618167e2b */ /* 0x000fe20008000016 */
[----:B------:R-:W-:Y:S01]  /*1620*/  UMOV UR6, 0x9242b910 ;  /* 0x9242b91000067882 */ /* 0x000fe20000000000 */
[----:B------:R-:W-:Y:S01]  /*1630*/  UMOV UR7, 0x3f624924 ;  /* 0x3f62492400077882 */ /* 0x000fe20000000000 */
[----:B------:R-:W-:-:S05]  /*1640*/  DFMA R14, R12, -R10, R14 ;  /* 0x8000000a0c0e722b */ /* 0x000fca000000000e */
[----:B------:R-:W-:Y:S01]  /*1650*/  DFMA R22, R24, R22, UR6 ;  /* 0x0000000618167e2b */ /* 0x000fe20008000016 */
[----:B------:R-:W-:Y:S01]  /*1660*/  UMOV UR6, 0x99999dfb ;  /* 0x99999dfb00067882 */ /* 0x000fe20000000000 */
[----:B------:R-:W-:Y:S01]  /*1670*/  UMOV UR7, 0x3f899999 ;  /* 0x3f89999900077882 */ /* 0x000fe20000000000 */
[----:B------:R-:W-:Y:S02]  /*1680*/  DMUL R14, R16, R14 ;  /* 0x0000000e100e7228 */ /* 0x000fe40000000000 */
[----:B------:R-:W-:-:S03]  /*1690*/  DMUL R16, R10, R10 ;  /* 0x0000000a0a107228 */ /* 0x000fc60000000000 */
[----:B------:R-:W-:Y:S01]  /*16a0*/  DFMA R22, R24, R22, UR6 ;  /* 0x0000000618167e2b */ /* 0x000fe20008000016 */
[----:B------:R-:W-:Y:S01]  /*16b0*/  UMOV UR6, 0x55555555 ;  /* 0x5555555500067882 */ /* 0x000fe20000000000 */
[----:B------:R-:W-:-:S03]  /*16c0*/  UMOV UR7, 0x3fb55555 ;  /* 0x3fb5555500077882 */ /* 0x000fc60000000000 */
[----:B------:R-:W-:-:S03]  /*16d0*/  DFMA R20, R10, R10, -R16 ;  /* 0x0000000a0a14722b */ /* 0x000fc60000000810 */
[----:B------:R-:W-:-:S08]  /*16e0*/  DFMA R12, R24, R22, UR6 ;  /* 0x00000006180c7e2b */ /* 0x000fd00008000016 */
[----:B------:R-:W-:Y:S01]  /*16f0*/  DADD R18, -R12, UR6 ;  /* 0x000000060c127e29 */ /* 0x000fe20008000100 */
[----:B------:R-:W-:Y:S01]  /*1700*/  UMOV UR6, 0xb9e7b0 ;  /* 0x00b9e7b000067882 */ /* 0x000fe20000000000 */
[----:B------:R-:W-:-:S06]  /*1710*/  UMOV UR7, 0x3c46a4cb ;  /* 0x3c46a4cb00077882 */ /* 0x000fcc0000000000 */
[----:B------:R-:W-:Y:S02]  /*1720*/  DFMA R18, R24, R22, R18 ;  /* 0x000000161812722b */ /* 0x000fe40000000012 */
[----:B------:R-:W-:Y:S01]  /*1730*/  DMUL R24, R10, R16 ;  /* 0x000000100a187228 */ /* 0x000fe20000000000 */
[----:B------:R-:W-:Y:S02]  /*1740*/  VIADD R23, R15, 0x100000 ;  /* 0x001000000f177836 */ /* 0x000fe40000000000 */
[----:B------:R-:W-:-:S03]  /*1750*/  IMAD.MOV.U32 R22, RZ, RZ, R14 ;  /* 0x000000ffff167224 */ /* 0x000fc600078e000e */
[----:B------:R-:W-:Y:S01]  /*1760*/  DADD R18, R18, -UR6 ;  /* 0x8000000612127e29 */ /* 0x000fe20008000000 */
[----:B------:R-:W-:Y:S01]  /*1770*/  UMOV UR6, 0x80000000 ;  /* 0x8000000000067882 */ /* 0x000fe20000000000 */
[----:B------:R-:W-:Y:S01]  /*1780*/  UMOV UR7, 0x43300000 ;  /* 0x4330000000077882 */ /* 0x000fe20000000000 */
[C---:B------:R-:W-:Y:S02]  /*1790*/  DFMA R22, R10.reuse, R22, R20 ;  /* 0x000000160a16722b */ /* 0x040fe40000000014 */
[----:B------:R-:W-:-:S08]  /*17a0*/  DFMA R20, R10, R16, -R24 ;  /* 0x000000100a14722b */ /* 0x000fd00000000818 */
[----:B------:R-:W-:Y:S02]  /*17b0*/  DFMA R20, R14, R16, R20 ;  /* 0x000000100e14722b */ /* 0x000fe40000000014 */
[----:B------:R-:W-:-:S06]  /*17c0*/  DADD R16, R12, R18 ;  /* 0x000000000c107229 */ /* 0x000fcc0000000012 */
[----:B------:R-:W-:Y:S02]  /*17d0*/  DFMA R20, R10, R22, R20 ;  /* 0x000000160a14722b */ /* 0x000fe40000000014 */
[----:B------:R-:W-:Y:S02]  /*17e0*/  DADD R22, R12, -R16 ;  /* 0x000000000c167229 */ /* 0x000fe40000000810 */
[----:B------:R-:W-:-:S06]  /*17f0*/  DMUL R12, R16, R24 ;  /* 0x00000018100c7228 */ /* 0x000fcc0000000000 */
[----:B------:R-:W-:Y:S02]  /*1800*/  DADD R22, R18, R22 ;  /* 0x0000000012167229 */ /* 0x000fe40000000016 */
[----:B------:R-:W-:-:S08]  /*1810*/  DFMA R18, R16, R24, -R12 ;  /* 0x000000181012722b */ /* 0x000fd0000000080c */
[----:B------:R-:W-:-:S08]  /*1820*/  DFMA R18, R16, R20, R18 ;  /* 0x000000141012722b */ /* 0x000fd00000000012 */
[----:B------:R-:W-:-:S08]  /*1830*/  DFMA R22, R22, R24, R18 ;  /* 0x000000181616722b */ /* 0x000fd00000000012 */
[----:B------:R-:W-:-:S08]  /*1840*/  DADD R18, R12, R22 ;  /* 0x000000000c127229 */ /* 0x000fd00000000016 */
[--C-:B------:R-:W-:Y:S02]  /*1850*/  DADD R16, R10, R18.reuse ;  /* 0x000000000a107229 */ /* 0x100fe40000000012 */
[----:B------:R-:W-:-:S06]  /*1860*/  DADD R12, R12, -R18 ;  /* 0x000000000c0c7229 */ /* 0x000fcc0000000812 */
[----:B------:R-:W-:Y:S02]  /*1870*/  DADD R10, R10, -R16 ;  /* 0x000000000a0a7229 */ /* 0x000fe40000000810 */
[----:B------:R-:W-:-:S06]  /*1880*/  DADD R12, R22, R12 ;  /* 0x00000000160c7229 */ /* 0x000fcc000000000c */
[----:B------:R-:W-:-:S08]  /*1890*/  DADD R10, R18, R10 ;  /* 0x00000000120a7229 */ /* 0x000fd0000000000a */
[----:B------:R-:W-:-:S08]  /*18a0*/  DADD R10, R12, R10 ;  /* 0x000000000c0a7229 */ /* 0x000fd0000000000a */
[----:B------:R-:W-:Y:S01]  /*18b0*/  DADD R14, R14, R10 ;  /* 0x000000000e0e7229 */ /* 0x000fe2000000000a */
[----:B------:R-:W-:Y:S01]  /*18c0*/  LOP3.LUT R10, R9, 0x80000000, RZ, 0x3c, !PT ;  /* 0x80000000090a7812 */ /* 0x000fe200078e3cff */
[----:B------:R-:W-:-:S06]  /*18d0*/  IMAD.MOV.U32 R11, RZ, RZ, 0x43300000 ;  /* 0x43300000ff0b7424 */ /* 0x000fcc00078e00ff */
[----:B------:R-:W-:Y:S02]  /*18e0*/  DADD R12, R16, R14 ;  /* 0x00000000100c7229 */ /* 0x000fe4000000000e */
[----:B------:R-:W-:Y:S01]  /*18f0*/  DADD R10, R10, -UR6 ;  /* 0x800000060a0a7e29 */ /* 0x000fe20008000000 */
[----:B------:R-:W-:Y:S01]  /*1900*/  UMOV UR6, 0xfefa39ef ;  /* 0xfefa39ef00067882 */ /* 0x000fe20000000000 */
[----:B------:R-:W-:-:S04]  /*1910*/  UMOV UR7, 0x3fe62e42 ;  /* 0x3fe62e4200077882 */ /* 0x000fc80000000000 */
[--C-:B------:R-:W-:Y:S02]  /*1920*/  DADD R18, R16, -R12.reuse ;  /* 0x0000000010127229 */ /* 0x100fe4000000080c */
[----:B------:R-:W-:Y:S01]  /*1930*/  DFMA R8, R10, UR6, R12 ;  /* 0x000000060a087c2b */ /* 0x000fe2000800000c */
[----:B------:R-:W-:Y:S01]  /*1940*/  UMOV UR6, 0x3b39803f ;  /* 0x3b39803f00067882 */ /* 0x000fe20000000000 */
[----:B------:R-:W-:-:S04]  /*1950*/  UMOV UR7, 0x3c7abc9e ;  /* 0x3c7abc9e00077882 */ /* 0x000fc80000000000 */
[----:B------:R-:W-:Y:S02]  /*1960*/  DADD R18, R14, R18 ;  /* 0x000000000e127229 */ /* 0x000fe40000000012 */
[----:B------:R-:W-:-:S08]  /*1970*/  DFMA R16, R10, -UR10, R8 ;  /* 0x8000000a0a107c2b */ /* 0x000fd00008000008 */
[----:B------:R-:W-:-:S08]  /*1980*/  DADD R16, -R12, R16 ;  /* 0x000000000c107229 */ /* 0x000fd00000000110 */
[----:B------:R-:W-:-:S08]  /*1990*/  DADD R12, R18, -R16 ;  /* 0x00000000120c7229 */ /* 0x000fd00000000810 */
[----:B------:R-:W-:Y:S01]  /*19a0*/  DFMA R12, R10, UR6, R12 ;  /* 0x000000060a0c7c2b */ /* 0x000fe2000800000c */
[----:B------:R-:W-:Y:S02]  /*19b0*/  USHF.L.U32 UR7, UR5, 0x1, URZ ;  /* 0x0000000105077899 */ /* 0x000fe400080006ff */
[----:B------:R-:W-:Y:S02]  /*19c0*/  ULOP3.LUT UR6, UR5, 0xff0fffff, URZ, 0xc0, !UPT ;  /* 0xff0fffff05067892 */ /* 0x000fe4000f8ec0ff */
[----:B------:R-:W-:-:S03]  /*19d0*/  UISETP.GT.U32.AND UP0, UPT, UR7, -0x2000001, UPT ;  /* 0xfdffffff0700788c */ /* 0x000fc6000bf04070 */
[----:B------:R-:W-:Y:S01]  /*19e0*/  DADD R10, R8, R12 ;  /* 0x00000000080a7229 */ /* 0x000fe2000000000c */
[----:B------:R-:W-:-:S03]  /*19f0*/  USEL UR7, UR6, UR5, UP0 ;  /* 0x0000000506077287 */ /* 0x000fc60008000000 */
[----:B------:R-:W-:-:S04]  /*1a00*/  UMOV UR6, UR4 ;  /* 0x0000000400067c82 */ /* 0x000fc80008000000 */
[----:B------:R-:W-:Y:S02]  /*1a10*/  DADD R8, R8, -R10 ;  /* 0x0000000008087229 */ /* 0x000fe4000000080a */
[----:B------:R-:W-:-:S06]  /*1a20*/  DMUL R18, R10, UR6 ;  /* 0x000000060a127c28 */ /* 0x000fcc0008000000 */
[----:B------:R-:W-:Y:S02]  /*1a30*/  DADD R8, R12, R8 ;  /* 0x000000000c087229 */ /* 0x000fe40000000008 */
[----:B------:R-:W-:-:S08]  /*1a40*/  DFMA R16, R10, UR6, -R18 ;  /* 0x000000060a107c2b */ /* 0x000fd00008000812 */
[----:B------:R-:W-:Y:S01]  /*1a50*/  DFMA R16, R8, UR6, R16 ;  /* 0x0000000608107c2b */ /* 0x000fe20008000010 */
[----:B------:R-:W-:Y:S01]  /*1a60*/  UMOV UR6, 0x3b39803f ;  /* 0x3b39803f00067882 */ /* 0x000fe20000000000 */
[----:B------:R-:W-:Y:S01]  /*1a70*/  IMAD.MOV.U32 R8, RZ, RZ, 0x652b82fe ;  /* 0x652b82feff087424 */ /* 0x000fe200078e00ff */
[----:B------:R-:W-:Y:S01]  /*1a80*/  UMOV UR7, 0x3c7abc9e ;  /* 0x3c7abc9e00077882 */ /* 0x000fe20000000000 */
[----:B------:R-:W-:-:S04]  /*1a90*/  IMAD.MOV.U32 R9, RZ, RZ, 0x3ff71547 ;  /* 0x3ff71547ff097424 */ /* 0x000fc800078e00ff */
[----:B------:R-:W-:-:S08]  /*1aa0*/  DADD R10, R18, R16 ;  /* 0x00000000120a7229 */ /* 0x000fd00000000010 */
[----:B------:R-:W-:Y:S02]  /*1ab0*/  DFMA R8, R10, R8, 6.75539944105574400000e+15 ;  /* 0x433800000a08742b */ /* 0x000fe40000000008 */
[----:B------:R-:W-:Y:S01]  /*1ac0*/  FSETP.GEU.AND P0, PT, |R11|, 4.1917929649353027344, PT ;  /* 0x4086232b0b00780b */ /* 0x000fe20003f0e200 */
[----:B------:R-:W-:-:S05]  /*1ad0*/  DADD R18, R18, -R10 ;  /* 0x0000000012127229 */ /* 0x000fca000000080a */
[----:B------:R-:W-:-:S03]  /*1ae0*/  DADD R12, R8, -6.75539944105574400000e+15 ;  /* 0xc3380000080c7429 */ /* 0x000fc60000000000 */
[----:B------:R-:W-:-:S05]  /*1af0*/  DADD R16, R16, R18 ;  /* 0x0000000010107229 */ /* 0x000fca0000000012 */
[----:B------:R-:W-:-:S08]  /*1b00*/  DFMA R14, R12, -UR10, R10 ;  /* 0x8000000a0c0e7c2b */ /* 0x000fd0000800000a */
[----:B------:R-:W-:Y:S01]  /*1b10*/  DFMA R14, R12, -UR6, R14 ;  /* 0x800000060c0e7c2b */ /* 0x000fe2000800000e */
[----:B------:R-:W-:Y:S01]  /*1b20*/  UMOV UR6, 0x69ce2bdf ;  /* 0x69ce2bdf00067882 */ /* 0x000fe20000000000 */
[----:B------:R-:W-:Y:S01]  /*1b30*/  IMAD.MOV.U32 R12, RZ, RZ, -0x35dec16 ;  /* 0xfca213eaff0c7424 */ /* 0x000fe200078e00ff */
[----:B------:R-:W-:Y:S01]  /*1b40*/  UMOV UR7, 0x3e5ade15 ;  /* 0x3e5ade1500077882 */ /* 0x000fe20000000000 */
[----:B------:R-:W-:-:S06]  /*1b50*/  IMAD.MOV.U32 R13, RZ, RZ, 0x3e928af3 ;  /* 0x3e928af3ff0d7424 */ /* 0x000fcc00078e00ff */
[----:B------:R-:W-:Y:S01]  /*1b60*/  DFMA R12, R14, UR6, R12 ;  /* 0x000000060e0c7c2b */ /* 0x000fe2000800000c */
[----:B------:R-:W-:Y:S01]  /*1b70*/  UMOV UR6, 0x62401315 ;  /* 0x6240131500067882 */ /* 0x000fe20000000000 */
[----:B------:R-:W-:-:S06]  /*1b80*/  UMOV UR7, 0x3ec71dee ;  /* 0x3ec71dee00077882 */ /* 0x000fcc0000000000 */
[----:B------:R-:W-:Y:S01]  /*1b90*/  DFMA R12, R14, R12, UR6 ;  /* 0x000000060e0c7e2b */ /* 0x000fe2000800000c */
        /* <DEDUP_REMOVED lines=20> */
[----:B------:R-:W-:-:S08]  /*1ce0*/  DFMA R12, R14, R12, UR6 ;  /* 0x000000060e0c7e2b */ /* 0x000fd0000800000c */
[----:B------:R-:W-:-:S08]  /*1cf0*/  DFMA R12, R14, R12, 1 ;  /* 0x3ff000000e0c742b */ /* 0x000fd0000000000c */
[----:B------:R-:W-:-:S10]  /*1d00*/  DFMA R12, R14, R12, 1 ;  /* 0x3ff000000e0c742b */ /* 0x000fd4000000000c */
[----:B------:R-:W-:Y:S02]  /*1d10*/  IMAD R15, R8, 0x100000, R13 ;  /* 0x00100000080f7824 */ /* 0x000fe400078e020d */
[----:B------:R-:W-:Y:S01]  /*1d20*/  IMAD.MOV.U32 R14, RZ, RZ, R12 ;  /* 0x000000ffff0e7224 */ /* 0x000fe200078e000c */
[----:B------:R-:W-:Y:S06]  /*1d30*/  @!P0 BRA `(.L_x_25) ;  /* 0x0000000000308947 */ /* 0x000fec0003800000 */
[----:B------:R-:W-:Y:S01]  /*1d40*/  FSETP.GEU.AND P1, PT, |R11|, 4.2275390625, PT ;  /* 0x408748000b00780b */ /* 0x000fe20003f2e200 */
[C---:B------:R-:W-:Y:S02]  /*1d50*/  DADD R14, R10.reuse, +INF ;  /* 0x7ff000000a0e7429 */ /* 0x040fe40000000000 */
[----:B------:R-:W-:-:S08]  /*1d60*/  DSETP.GEU.AND P0, PT, R10, RZ, PT ;  /* 0x000000ff0a00722a */ /* 0x000fd00003f0e000 */
[----:B------:R-:W-:Y:S02]  /*1d70*/  FSEL R14, R14, RZ, P0 ;  /* 0x000000ff0e0e7208 */ /* 0x000fe40000000000 */
[----:B------:R-:W-:Y:S02]  /*1d80*/  @!P1 LEA.HI R9, R8, R8, RZ, 0x1 ;  /* 0x0000000808099211 */ /* 0x000fe400078f08ff */
[----:B------:R-:W-:Y:S02]  /*1d90*/  FSEL R15, R15, RZ, P0 ;  /* 0x000000ff0f0f7208 */ /* 0x000fe40000000000 */
[----:B------:R-:W-:-:S05]  /*1da0*/  @!P1 SHF.R.S32.HI R9, RZ, 0x1, R9 ;  /* 0x00000001ff099819 */ /* 0x000fca0000011409 */
[----:B------:R-:W-:Y:S02]  /*1db0*/  @!P1 IMAD.IADD R8, R8, 0x1, -R9 ;  /* 0x0000000108089824 */ /* 0x000fe400078e0a09 */
[----:B------:R-:W-:-:S03]  /*1dc0*/  @!P1 IMAD R13, R9, 0x100000, R13 ;  /* 0x00100000090d9824 */ /* 0x000fc600078e020d */
[----:B------:R-:W-:Y:S01]  /*1dd0*/  @!P1 LEA R9, R8, 0x3ff00000, 0x14 ;  /* 0x3ff0000008099811 */ /* 0x000fe200078ea0ff */
[----:B------:R-:W-:-:S06]  /*1de0*/  @!P1 IMAD.MOV.U32 R8, RZ, RZ, RZ ;  /* 0x000000ffff089224 */ /* 0x000fcc00078e00ff */
[----:B------:R-:W-:-:S11]  /*1df0*/  @!P1 DMUL R14, R12, R8 ;  /* 0x000000080c0e9228 */ /* 0x000fd60000000000 */
.L_x_25:
[----:B------:R-:W-:Y:S01]  /*1e00*/  DFMA R16, R16, R14, R14 ;  /* 0x0000000e1010722b */ /* 0x000fe2000000000e */
[----:B------:R-:W-:Y:S01]  /*1e10*/  IMAD.MOV.U32 R8, RZ, RZ, R0 ;  /* 0x000000ffff087224 */ /* 0x000fe200078e0000 */
[----:B------:R-:W-:Y:S01]  /*1e20*/  DSETP.NEU.AND P0, PT, |R14|, +INF , PT ;  /* 0x7ff000000e00742a */ /* 0x000fe20003f0d200 */
[----:B------:R-:W-:-:S07]  /*1e30*/  IMAD.MOV.U32 R9, RZ, RZ, 0x0 ;  /* 0x00000000ff097424 */ /* 0x000fce00078e00ff */
[----:B------:R-:W-:Y:S02]  /*1e40*/  FSEL R10, R14, R16, !P0 ;  /* 0x000000100e0a7208 */ /* 0x000fe40004000000 */
[----:B------:R-:W-:Y:S01]  /*1e50*/  FSEL R11, R15, R17, !P0 ;  /* 0x000000110f0b7208 */ /* 0x000fe20004000000 */
[----:B------:R-:W-:Y:S06]  /*1e60*/  RET.REL.NODEC R8 `(_Z10find_forceiP8particleP3veci) ;  /* 0xffffffe008647950 */ /* 0x000fec0003c3ffff */
.L_x_26:
[----:B------:R-:W-:-:S00]  /*1e70*/  BRA `(.L_x_26) ;  /* 0xfffffffc00fc7947 */ /* 0x000fc0000383ffff */
[----:B------:R-:W-:-:S00]  /*1e80*/  NOP ;  /* 0x0000000000007918 */ /* 0x000fc00000000000 */
[----:B------:R-:W-:-:S00]  /*1e90*/  NOP ;  /* 0x0000000000007918 */ /* 0x000fc00000000000 */
[----:B------:R-:W-:-:S00]  /*1ea0*/  NOP ;  /* 0x0000000000007918 */ /* 0x000fc00000000000 */
[----:B------:R-:W-:-:S00]  /*1eb0*/  NOP ;  /* 0x0000000000007918 */ /* 0x000fc00000000000 */
[----:B------:R-:W-:-:S00]  /*1ec0*/  NOP ;  /* 0x0000000000007918 */ /* 0x000fc00000000000 */
[----:B------:R-:W-:-:S00]  /*1ed0*/  NOP ;  /* 0x0000000000007918 */ /* 0x000fc00000000000 */
[----:B------:R-:W-:-:S00]  /*1ee0*/  NOP ;  /* 0x0000000000007918 */ /* 0x000fc00000000000 */
[----:B------:R-:W-:-:S00]  /*1ef0*/  NOP ;  /* 0x0000000000007918 */ /* 0x000fc00000000000 */
.L_x_29:


//--------------------- .nv.shared.reserved.0     --------------------------
	.section	.nv.shared.reserved.0,"aw",@nobits
	.weak		__nv_reservedSMEM_offset_0_alias
	.size		__nv_reservedSMEM_offset_0_alias, 0, 64
	.other		__nv_reservedSMEM_offset_0_alias,@"STO_CUDA_RESERVED_SHARED STV_DEFAULT"
__nv_reservedSMEM_offset_0_alias:
	.zero		0
	.zero		64


//--------------------- .nv.constant0._Z10find_forceiP8particleP3veci --------------------------
	.section	.nv.constant0._Z10find_forceiP8particleP3veci,"a",@progbits
	.sectionflags	@""
	.align	4
.nv.constant0._Z10find_forceiP8particleP3veci:
	.zero		924


//--------------------- SYMBOLS --------------------------

	.type		.nv.reservedSmem.offset0,@object
	.size		.nv.reservedSmem.offset0,0x4
